	.target	sm_90a

	.elftype	@"ET_EXEC"


//--------------------- .note.nv.tkinfo           --------------------------
	.section	.note.nv.tkinfo,"",@"SHT_NOTE"
	.sectionflags	@"SHF_NOTE_NV_TKINFO"
	.tkinfo
        /*0018*/ 	.word	0x00000002
        /*0030*/ 	.string	""
        /*0030*/ 	.string	"ptxas"
        /*0030*/ 	.string	"Cuda compilation tools, release 13.0, V13.0.88"
        /*0030*/ 	.string	"Build cuda_13.0.r13.0/compiler.36424714_0"
        /*0030*/ 	.string	"-arch sm_90a -m 64 "



//--------------------- .note.nv.cuinfo           --------------------------
	.section	.note.nv.cuinfo,"",@"SHT_NOTE"
	.sectionflags	@"SHF_NOTE_NV_CUINFO"
        /*0018*/ 	.short	0x0002
        /*001a*/ 	.short	0x005a
        /*001c*/ 	.short	0x0082
	.zero		2


//--------------------- .nv.info                  --------------------------
	.section	.nv.info,"",@"SHT_CUDA_INFO"
	.align	4


	//----- nvinfo : EIATTR_REGCOUNT
	.align		4
        /*0000*/ 	.byte	0x04, 0x2f
        /*0002*/ 	.short	(.L_16 - .L_15)
	.align		4
.L_15:
        /*0004*/ 	.word	index@(_ZN7cutlass13device_kernelINS_4gemm6kernel13GemmUniversalIN4cute5tupleIJiiiiEEENS1_10collective13CollectiveMmaINS1_39MainloopSm90TmaGmmaRmemAWarpSpecializedILi5ENS5_IJNS4_1CILi1EEESB_SB_EEENS1_35KernelTmaWarpSpecializedCooperativeEEENS5_IJNSA_ILi256EEENSA_ILi64EEENSA_ILi128EEEEEENS_12float_e4m3_tENS5_IJlSB_lEEENS_12float_e5m2_tENS5_IJSB_llEEENS4_8TiledMMAINS4_8MMA_AtomIJNS4_4SM904GMMA30MMA_64x64x32_F32E5M2E4M3_RS_TNILNSQ_7ScaleInE1ELSS_1EEEEEENS4_6LayoutINS5_IJNSA_ILi2EEESB_SB_EEENS5_IJSB_NSA_ILi0EEESY_EEEEENS5_IJNS4_10UnderscoreES11_S11_EEEEENS4_13SM90_TMA_LOADENS4_14ComposedLayoutINS4_7SwizzleILi3ELi4ELi3EEENS4_18smem_ptr_flag_bitsILi8EEENSV_INS5_IJNSA_ILi8EEESH_EEENS5_IJSH_SB_EEEEEEEvNS4_8identityES14_NS15_INS16_ILi2ELi4ELi3EEES19_NSV_INS5_IJSG_S1A_EEENS5_IJSB_SG_EEEEEEENS4_9Copy_AtomIJNS4_39AutoVectorizingCopyWithAssumedAlignmentILi128EEESL_EEES1F_EENS_8epilogue10collective6detail29Sm90TmaWarpSpecializedAdapterINS1R_15DefaultEpilogueISJ_SK_SK_NS1Q_6thread17LinearCombinationISJ_Li1EffLNS1V_9ScaleType4KindE0ELNS_15FloatRoundStyleE2ESJ_EENS1_15EpilogueDefaultEEEEEvvEEEEvNT_6ParamsE)
        /*0008*/ 	.word	0x000000a8


	//----- nvinfo : EIATTR_FRAME_SIZE
	.align		4
.L_16:
        /*000c*/ 	.byte	0x04, 0x11
        /*000e*/ 	.short	(.L_18 - .L_17)
	.align		4
.L_17:
        /*0010*/ 	.word	index@(_ZN7cutlass13device_kernelINS_4gemm6kernel13GemmUniversalIN4cute5tupleIJiiiiEEENS1_10collective13CollectiveMmaINS1_39MainloopSm90TmaGmmaRmemAWarpSpecializedILi5ENS5_IJNS4_1CILi1EEESB_SB_EEENS1_35KernelTmaWarpSpecializedCooperativeEEENS5_IJNSA_ILi256EEENSA_ILi64EEENSA_ILi128EEEEEENS_12float_e4m3_tENS5_IJlSB_lEEENS_12float_e5m2_tENS5_IJSB_llEEENS4_8TiledMMAINS4_8MMA_AtomIJNS4_4SM904GMMA30MMA_64x64x32_F32E5M2E4M3_RS_TNILNSQ_7ScaleInE1ELSS_1EEEEEENS4_6LayoutINS5_IJNSA_ILi2EEESB_SB_EEENS5_IJSB_NSA_ILi0EEESY_EEEEENS5_IJNS4_10UnderscoreES11_S11_EEEEENS4_13SM90_TMA_LOADENS4_14ComposedLayoutINS4_7SwizzleILi3ELi4ELi3EEENS4_18smem_ptr_flag_bitsILi8EEENSV_INS5_IJNSA_ILi8EEESH_EEENS5_IJSH_SB_EEEEEEEvNS4_8identityES14_NS15_INS16_ILi2ELi4ELi3EEES19_NSV_INS5_IJSG_S1A_EEENS5_IJSB_SG_EEEEEEENS4_9Copy_AtomIJNS4_39AutoVectorizingCopyWithAssumedAlignmentILi128EEESL_EEES1F_EENS_8epilogue10collective6detail29Sm90TmaWarpSpecializedAdapterINS1R_15DefaultEpilogueISJ_SK_SK_NS1Q_6thread17LinearCombinationISJ_Li1EffLNS1V_9ScaleType4KindE0ELNS_15FloatRoundStyleE2ESJ_EENS1_15EpilogueDefaultEEEEEvvEEEEvNT_6ParamsE)
        /*0014*/ 	.word	0x00000000


	//----- nvinfo : EIATTR_MIN_STACK_SIZE
	.align		4
.L_18:
        /*0018*/ 	.byte	0x04, 0x12
        /*001a*/ 	.short	(.L_20 - .L_19)
	.align		4
.L_19:
        /*001c*/ 	.word	index@(_ZN7cutlass13device_kernelINS_4gemm6kernel13GemmUniversalIN4cute5tupleIJiiiiEEENS1_10collective13CollectiveMmaINS1_39MainloopSm90TmaGmmaRmemAWarpSpecializedILi5ENS5_IJNS4_1CILi1EEESB_SB_EEENS1_35KernelTmaWarpSpecializedCooperativeEEENS5_IJNSA_ILi256EEENSA_ILi64EEENSA_ILi128EEEEEENS_12float_e4m3_tENS5_IJlSB_lEEENS_12float_e5m2_tENS5_IJSB_llEEENS4_8TiledMMAINS4_8MMA_AtomIJNS4_4SM904GMMA30MMA_64x64x32_F32E5M2E4M3_RS_TNILNSQ_7ScaleInE1ELSS_1EEEEEENS4_6LayoutINS5_IJNSA_ILi2EEESB_SB_EEENS5_IJSB_NSA_ILi0EEESY_EEEEENS5_IJNS4_10UnderscoreES11_S11_EEEEENS4_13SM90_TMA_LOADENS4_14ComposedLayoutINS4_7SwizzleILi3ELi4ELi3EEENS4_18smem_ptr_flag_bitsILi8EEENSV_INS5_IJNSA_ILi8EEESH_EEENS5_IJSH_SB_EEEEEEEvNS4_8identityES14_NS15_INS16_ILi2ELi4ELi3EEES19_NSV_INS5_IJSG_S1A_EEENS5_IJSB_SG_EEEEEEENS4_9Copy_AtomIJNS4_39AutoVectorizingCopyWithAssumedAlignmentILi128EEESL_EEES1F_EENS_8epilogue10collective6detail29Sm90TmaWarpSpecializedAdapterINS1R_15DefaultEpilogueISJ_SK_SK_NS1Q_6thread17LinearCombinationISJ_Li1EffLNS1V_9ScaleType4KindE0ELNS_15FloatRoundStyleE2ESJ_EENS1_15EpilogueDefaultEEEEEvvEEEEvNT_6ParamsE)
        /*0020*/ 	.word	0x00000000
.L_20:


//--------------------- .nv.compat                --------------------------
	.section	.nv.compat,"",@"SHT_CUDA_COMPAT_INFO"
	.align	4
        /*0000*/ 	.byte	0x02, 0x09, 0x01, 0x00, 0x02, 0x02, 0x04, 0x00, 0x02, 0x05, 0x05, 0x00, 0x03, 0x07, 0x01, 0x01
        /*0010*/ 	.byte	0x02, 0x03, 0x01, 0x00, 0x02, 0x06, 0x01, 0x00, 0x04, 0x0b, 0x08, 0x00, 0x00, 0x00, 0x00, 0x00
        /*0020*/ 	.byte	0x00, 0x00, 0x00, 0x00


//--------------------- .nv.info._ZN7cutlass13device_kernelINS_4gemm6kernel13GemmUniversalIN4cute5tupleIJiiiiEEENS1_10collective13CollectiveMmaINS1_39MainloopSm90TmaGmmaRmemAWarpSpecializedILi5ENS5_IJNS4_1CILi1EEESB_SB_EEENS1_35KernelTmaWarpSpecializedCooperativeEEENS5_IJNSA_ILi256EEENSA_ILi64EEENSA_ILi128EEEEEENS_12float_e4m3_tENS5_IJlSB_lEEENS_12float_e5m2_tENS5_IJSB_llEEENS4_8TiledMMAINS4_8MMA_AtomIJNS4_4SM904GMMA30MMA_64x64x32_F32E5M2E4M3_RS_TNILNSQ_7ScaleInE1ELSS_1EEEEEENS4_6LayoutINS5_IJNSA_ILi2EEESB_SB_EEENS5_IJSB_NSA_ILi0EEESY_EEEEENS5_IJNS4_10UnderscoreES11_S11_EEEEENS4_13SM90_TMA_LOADENS4_14ComposedLayoutINS4_7SwizzleILi3ELi4ELi3EEENS4_18smem_ptr_flag_bitsILi8EEENSV_INS5_IJNSA_ILi8EEESH_EEENS5_IJSH_SB_EEEEEEEvNS4_8identityES14_NS15_INS16_ILi2ELi4ELi3EEES19_NSV_INS5_IJSG_S1A_EEENS5_IJSB_SG_EEEEEEENS4_9Copy_AtomIJNS4_39AutoVectorizingCopyWithAssumedAlignmentILi128EEESL_EEES1F_EENS_8epilogue10collective6detail29Sm90TmaWarpSpecializedAdapterINS1R_15DefaultEpilogueISJ_SK_SK_NS1Q_6thread17LinearCombinationISJ_Li1EffLNS1V_9ScaleType4KindE0ELNS_15FloatRoundStyleE2ESJ_EENS1_15EpilogueDefaultEEEEEvvEEEEvNT_6ParamsE --------------------------
	.section	.nv.info._ZN7cutlass13device_kernelINS_4gemm6kernel13GemmUniversalIN4cute5tupleIJiiiiEEENS1_10collective13CollectiveMmaINS1_39MainloopSm90TmaGmmaRmemAWarpSpecializedILi5ENS5_IJNS4_1CILi1EEESB_SB_EEENS1_35KernelTmaWarpSpecializedCooperativeEEENS5_IJNSA_ILi256EEENSA_ILi64EEENSA_ILi128EEEEEENS_12float_e4m3_tENS5_IJlSB_lEEENS_12float_e5m2_tENS5_IJSB_llEEENS4_8TiledMMAINS4_8MMA_AtomIJNS4_4SM904GMMA30MMA_64x64x32_F32E5M2E4M3_RS_TNILNSQ_7ScaleInE1ELSS_1EEEEEENS4_6LayoutINS5_IJNSA_ILi2EEESB_SB_EEENS5_IJSB_NSA_ILi0EEESY_EEEEENS5_IJNS4_10UnderscoreES11_S11_EEEEENS4_13SM90_TMA_LOADENS4_14ComposedLayoutINS4_7SwizzleILi3ELi4ELi3EEENS4_18smem_ptr_flag_bitsILi8EEENSV_INS5_IJNSA_ILi8EEESH_EEENS5_IJSH_SB_EEEEEEEvNS4_8identityES14_NS15_INS16_ILi2ELi4ELi3EEES19_NSV_INS5_IJSG_S1A_EEENS5_IJSB_SG_EEEEEEENS4_9Copy_AtomIJNS4_39AutoVectorizingCopyWithAssumedAlignmentILi128EEESL_EEES1F_EENS_8epilogue10collective6detail29Sm90TmaWarpSpecializedAdapterINS1R_15DefaultEpilogueISJ_SK_SK_NS1Q_6thread17LinearCombinationISJ_Li1EffLNS1V_9ScaleType4KindE0ELNS_15FloatRoundStyleE2ESJ_EENS1_15EpilogueDefaultEEEEEvvEEEEvNT_6ParamsE,"",@"SHT_CUDA_INFO"
	.sectionflags	@""
	.align	4


	//----- nvinfo : EIATTR_CUDA_API_VERSION
	.align		4
        /*0000*/ 	.byte	0x04, 0x37
        /*0002*/ 	.short	(.L_22 - .L_21)
.L_21:
        /*0004*/ 	.word	0x00000082


	//----- nvinfo : EIATTR_KPARAM_INFO
	.align		4
.L_22:
        /*0008*/ 	.byte	0x04, 0x17
        /*000a*/ 	.short	(.L_24 - .L_23)
.L_23:
        /*000c*/ 	.word	0x00000000
        /*0010*/ 	.short	0x0000
        /*0012*/ 	.short	0x0070
        /*0014*/ 	.byte	0x00, 0xf0, 0x01, 0x10


	//----- nvinfo : EIATTR_SPARSE_MMA_MASK
	.align		4
.L_24:
        /*0018*/ 	.byte	0x03, 0x50
        /*001a*/ 	.short	0x0000


	//----- nvinfo : EIATTR_MAXREG_COUNT
	.align		4
        /*001c*/ 	.byte	0x03, 0x1b
        /*001e*/ 	.short	0x00a8


	//----- nvinfo : EIATTR_NUM_BARRIERS
	.align		4
        /*0020*/ 	.byte	0x02, 0x4c
        /*0022*/ 	.byte	0x01
	.zero		1


	//----- nvinfo : EIATTR_EXTERNS
	.align		4
        /*0024*/ 	.byte	0x04, 0x0f
        /*0026*/ 	.short	(.L_26 - .L_25)


	//   ....[0]....
	.align		4
.L_25:
        /*0028*/ 	.word	index@(__assertfail)


	//----- nvinfo : EIATTR_MERCURY_ISA_VERSION
	.align		4
.L_26:
        /*002c*/ 	.byte	0x03, 0x5f
        /*002e*/ 	.short	0x0101


	//----- nvinfo : EIATTR_INT_WARP_WIDE_INSTR_OFFSETS
	.align		4
        /*0030*/ 	.byte	0x04, 0x31
        /*0032*/ 	.short	(.L_28 - .L_27)


	//   ....[0]....
.L_27:
        /*0034*/ 	.word	0x000003d0


	//   ....[1]....
        /*0038*/ 	.word	0x00000400


	//   ....[2]....
        /*003c*/ 	.word	0x000004e0


	//----- nvinfo : EIATTR_COOP_GROUP_MASK_REGIDS
	.align		4
.L_28:
        /*0040*/ 	.byte	0x04, 0x29
        /*0042*/ 	.short	(.L_30 - .L_29)


	//   ....[0]....
.L_29:
        /*0044*/ 	.word	0xffffffff


	//   ....[1]....
        /*0048*/ 	.word	0xffffffff


	//   ....[2]....
        /*004c*/ 	.word	0xffffffff


	//   ....[3]....
        /*0050*/ 	.word	0xffffffff


	//   ....[4]....
        /*0054*/ 	.word	0x0500000f


	//----- nvinfo : EIATTR_COOP_GROUP_INSTR_OFFSETS
	.align		4
.L_30:
        /*0058*/ 	.byte	0x04, 0x28
        /*005a*/ 	.short	(.L_32 - .L_31)


	//   ....[0]....
.L_31:
        /*005c*/ 	.word	0x00000060


	//   ....[1]....
        /*0060*/ 	.word	0x00000070


	//   ....[2]....
        /*0064*/ 	.word	0x00000130


	//   ....[3]....
        /*0068*/ 	.word	0x000002e0


	//   ....[4]....
        /*006c*/ 	.word	0x0000ba20


	//----- nvinfo : EIATTR_REG_RECONFIG
	.align		4
.L_32:
        /*0070*/ 	.byte	0x01, 0x54
	.zero		2


	//----- nvinfo : EIATTR_SYSCALL_OFFSETS
	.align		4
        /*0074*/ 	.byte	0x04, 0x46
        /*0076*/ 	.short	(.L_34 - .L_33)


	//   ....[0]....
.L_33:
        /*0078*/ 	.word	0x00001090


	//   ....[1]....
        /*007c*/ 	.word	0x000011f0


	//   ....[2]....
        /*0080*/ 	.word	0x000012e0


	//   ....[3]....
        /*0084*/ 	.word	0x0000a920


	//   ....[4]....
        /*0088*/ 	.word	0x0000aa50


	//----- nvinfo : EIATTR_MBARRIER_INSTR_OFFSETS
	.align		4
.L_34:
        /*008c*/ 	.byte	0x04, 0x39
        /*008e*/ 	.short	(.L_36 - .L_35)


	//   ....[0]....
.L_35:
        /*0090*/ 	.word	0x00000230
        /*0094*/ 	.word	0x000000ff
        /*0098*/ 	.word	0x00000000
        /*009c*/ 	.short	0x0100
        /*009e*/ 	.byte	0x08
	.zero		1


	//   ....[1]....
        /*00a0*/ 	.word	0x00000240
        /*00a4*/ 	.word	0x000000ff
        /*00a8*/ 	.word	0x00000028
        /*00ac*/ 	.short	0x0100
        /*00ae*/ 	.byte	0x08
	.zero		1


	//   ....[2]....
        /*00b0*/ 	.word	0x00000250
        /*00b4*/ 	.word	0x000000ff
        /*00b8*/ 	.word	0x00000008
        /*00bc*/ 	.short	0x0100
        /*00be*/ 	.byte	0x08
	.zero		1


	//   ....[3]....
        /*00c0*/ 	.word	0x00000260
        /*00c4*/ 	.word	0x000000ff
        /*00c8*/ 	.word	0x00000030
        /*00cc*/ 	.short	0x0100
        /*00ce*/ 	.byte	0x08
	.zero		1


	//   ....[4]....
        /*00d0*/ 	.word	0x00000270
        /*00d4*/ 	.word	0x000000ff
        /*00d8*/ 	.word	0x00000010
        /*00dc*/ 	.short	0x0100
        /*00de*/ 	.byte	0x08
	.zero		1


	//   ....[5]....
        /*00e0*/ 	.word	0x00000280
        /*00e4*/ 	.word	0x000000ff
        /*00e8*/ 	.word	0x00000038
        /*00ec*/ 	.short	0x0100
        /*00ee*/ 	.byte	0x08
	.zero		1


	//   ....[6]....
        /*00f0*/ 	.word	0x00000290
        /*00f4*/ 	.word	0x000000ff
        /*00f8*/ 	.word	0x00000018
        /*00fc*/ 	.short	0x0100
        /*00fe*/ 	.byte	0x08
	.zero		1


	//   ....[7]....
        /*0100*/ 	.word	0x000002a0
        /*0104*/ 	.word	0x000000ff
        /*0108*/ 	.word	0x00000040
        /*010c*/ 	.short	0x0100
        /*010e*/ 	.byte	0x08
	.zero		1


	//   ....[8]....
        /*0110*/ 	.word	0x000002b0
        /*0114*/ 	.word	0x000000ff
        /*0118*/ 	.word	0x00000020
        /*011c*/ 	.short	0x0100
        /*011e*/ 	.byte	0x08
	.zero		1


	//   ....[9]....
        /*0120*/ 	.word	0x000002c0
        /*0124*/ 	.word	0x000000ff
        /*0128*/ 	.word	0x00000048
        /*012c*/ 	.short	0x0100
        /*012e*/ 	.byte	0x08
	.zero		1


	//   ....[10]....
        /*0130*/ 	.word	0x00000550
        /*0134*/ 	.word	0x000000ff
        /*0138*/ 	.word	0x00000060
        /*013c*/ 	.short	0x0100
        /*013e*/ 	.byte	0x06
	.zero		1


	//   ....[11]....
        /*0140*/ 	.word	0x000005b0
        /*0144*/ 	.word	0x000000ff
        /*0148*/ 	.word	0x00000068
        /*014c*/ 	.short	0x0100
        /*014e*/ 	.byte	0x06
	.zero		1


	//   ....[12]....
        /*0150*/ 	.word	0x000013f0
        /*0154*/ 	.word	0x00000004
        /*0158*/ 	.word	0x00000000
        /*015c*/ 	.short	0x010a
        /*015e*/ 	.byte	0x3f
	.zero		1


	//   ....[13]....
        /*0160*/ 	.word	0x00001430
        /*0164*/ 	.word	0x00000004
        /*0168*/ 	.word	0x00000000
        /*016c*/ 	.short	0x010a
        /*016e*/ 	.byte	0x3f
	.zero		1


	//   ....[14]....
        /*0170*/ 	.word	0x00001660
        /*0174*/ 	.word	0x00000006
        /*0178*/ 	.word	0x00000000
        /*017c*/ 	.short	0x010a
        /*017e*/ 	.byte	0x3f
	.zero		1


	//   ....[15]....
        /*0180*/ 	.word	0x00002760
        /*0184*/ 	.word	0x00000006
        /*0188*/ 	.word	0x00000000
        /*018c*/ 	.short	0x010a
        /*018e*/ 	.byte	0x3f
	.zero		1


	//   ....[16]....
        /*0190*/ 	.word	0x00002ce0
        /*0194*/ 	.word	0x00000009
        /*0198*/ 	.word	0x00000000
        /*019c*/ 	.short	0x010a
        /*019e*/ 	.byte	0x3f
	.zero		1


	//   ....[17]....
        /*01a0*/ 	.word	0x00003540
        /*01a4*/ 	.word	0x0000000b
        /*01a8*/ 	.word	0x00000000
        /*01ac*/ 	.short	0x0101
        /*01ae*/ 	.byte	0x3f
	.zero		1


	//   ....[18]....
        /*01b0*/ 	.word	0x00003a20
        /*01b4*/ 	.word	0x00000009
        /*01b8*/ 	.word	0x00000000
        /*01bc*/ 	.short	0x010a
        /*01be*/ 	.byte	0x3f
	.zero		1


	//   ....[19]....
        /*01c0*/ 	.word	0x000047b0
        /*01c4*/ 	.word	0x00000007
        /*01c8*/ 	.word	0x00000000
        /*01cc*/ 	.short	0x0101
        /*01ce*/ 	.byte	0x3f
	.zero		1


	//   ....[20]....
        /*01d0*/ 	.word	0x00004da0
        /*01d4*/ 	.word	0x00000000
        /*01d8*/ 	.word	0x00000000
        /*01dc*/ 	.short	0x0101
        /*01de*/ 	.byte	0x3f
	.zero		1


	//   ....[21]....
        /*01e0*/ 	.word	0x0000ab50
        /*01e4*/ 	.word	0x00000007
        /*01e8*/ 	.word	0x00000028
        /*01ec*/ 	.short	0x010a
        /*01ee*/ 	.byte	0x3f
	.zero		1


	//   ....[22]....
        /*01f0*/ 	.word	0x0000b030
        /*01f4*/ 	.word	0x00000000
        /*01f8*/ 	.word	0x00000068
        /*01fc*/ 	.short	0x0101
        /*01fe*/ 	.byte	0x3f
	.zero		1


	//   ....[23]....
        /*0200*/ 	.word	0x0000b750
        /*0204*/ 	.word	0x00000005
        /*0208*/ 	.word	0x00000000
        /*020c*/ 	.short	0x010a
        /*020e*/ 	.byte	0x3f
	.zero		1


	//   ....[24]....
        /*0210*/ 	.word	0x0000b7d0
        /*0214*/ 	.word	0x00000007
        /*0218*/ 	.word	0x00000000
        /*021c*/ 	.short	0x010a
        /*021e*/ 	.byte	0x3f
	.zero		1


	//   ....[25]....
        /*0220*/ 	.word	0x0000b860
        /*0224*/ 	.word	0x00000006
        /*0228*/ 	.word	0x00000000
        /*022c*/ 	.short	0x010a
        /*022e*/ 	.byte	0x3f
	.zero		1


	//   ....[26]....
        /*0230*/ 	.word	0x0000b8f0
        /*0234*/ 	.word	0x00000007
        /*0238*/ 	.word	0x00000000
        /*023c*/ 	.short	0x010a
        /*023e*/ 	.byte	0x3f
	.zero		1


	//   ....[27]....
        /*0240*/ 	.word	0x0000b980
        /*0244*/ 	.word	0x00000003
        /*0248*/ 	.word	0x00000000
        /*024c*/ 	.short	0x010a
        /*024e*/ 	.byte	0x3f
	.zero		1


	//   ....[28]....
        /*0250*/ 	.word	0x0000ba50
        /*0254*/ 	.word	0x00000004
        /*0258*/ 	.word	0x00000000
        /*025c*/ 	.short	0x010a
        /*025e*/ 	.byte	0x3f
	.zero		1


	//   ....[29]....
        /*0260*/ 	.word	0x0000baa0
        /*0264*/ 	.word	0x00000006
        /*0268*/ 	.word	0x00000000
        /*026c*/ 	.short	0x010a
        /*026e*/ 	.byte	0x3f
	.zero		1


	//   ....[30]....
        /*0270*/ 	.word	0x0000baf0
        /*0274*/ 	.word	0x00000009
        /*0278*/ 	.word	0x00000000
        /*027c*/ 	.short	0x010a
        /*027e*/ 	.byte	0x3f
	.zero		1


	//   ....[31]....
        /*0280*/ 	.word	0x0000bbc0
        /*0284*/ 	.word	0x00000007
        /*0288*/ 	.word	0x00000028
        /*028c*/ 	.short	0x010a
        /*028e*/ 	.byte	0x3f
	.zero		1


	//   ....[32]....
        /*0290*/ 	.word	0x0000bc90
        /*0294*/ 	.word	0x00000005
        /*0298*/ 	.word	0x00000000
        /*029c*/ 	.short	0x010a
        /*029e*/ 	.byte	0x3f
	.zero		1


	//   ....[33]....
        /*02a0*/ 	.word	0x0000bce0
        /*02a4*/ 	.word	0x00000007
        /*02a8*/ 	.word	0x00000000
        /*02ac*/ 	.short	0x010a
        /*02ae*/ 	.byte	0x3f
	.zero		1


	//   ....[34]....
        /*02b0*/ 	.word	0x0000bd30
        /*02b4*/ 	.word	0x00000006
        /*02b8*/ 	.word	0x00000000
        /*02bc*/ 	.short	0x010a
        /*02be*/ 	.byte	0x3f
	.zero		1


	//   ....[35]....
        /*02c0*/ 	.word	0x0000bd80
        /*02c4*/ 	.word	0x00000007
        /*02c8*/ 	.word	0x00000000
        /*02cc*/ 	.short	0x010a
        /*02ce*/ 	.byte	0x3f
	.zero		1


	//----- nvinfo : EIATTR_NUM_MBARRIERS
	.align		4
.L_36:
        /*02d0*/ 	.byte	0x03, 0x38
        /*02d2*/ 	.short	0x000c


	//----- nvinfo : EIATTR_EXIT_INSTR_OFFSETS
	.align		4
        /*02d4*/ 	.byte	0x04, 0x1c
        /*02d6*/ 	.short	(.L_38 - .L_37)


	//   ....[0]....
.L_37:
        /*02d8*/ 	.word	0x00000600


	//   ....[1]....
        /*02dc*/ 	.word	0x00000ec0


	//   ....[2]....
        /*02e0*/ 	.word	0x00009f10


	//   ....[3]....
        /*02e4*/ 	.word	0x0000a530


	//   ....[4]....
        /*02e8*/ 	.word	0x0000b9d0


	//----- nvinfo : EIATTR_MAX_THREADS
	.align		4
.L_38:
        /*02ec*/ 	.byte	0x04, 0x05
        /*02ee*/ 	.short	(.L_40 - .L_39)
.L_39:
        /*02f0*/ 	.word	0x00000180
        /*02f4*/ 	.word	0x00000001
        /*02f8*/ 	.word	0x00000001


	//----- nvinfo : EIATTR_CRS_STACK_SIZE
	.align		4
.L_40:
        /*02fc*/ 	.byte	0x04, 0x1e
        /*02fe*/ 	.short	(.L_42 - .L_41)
.L_41:
        /*0300*/ 	.word	0x00000000


	//----- nvinfo : EIATTR_CBANK_PARAM_SIZE
	.align		4
.L_42:
        /*0304*/ 	.byte	0x03, 0x19
        /*0306*/ 	.short	0x0470


	//----- nvinfo : EIATTR_PARAM_CBANK
	.align		4
        /*0308*/ 	.byte	0x04, 0x0a
        /*030a*/ 	.short	(.L_44 - .L_43)
	.align		4
.L_43:
        /*030c*/ 	.word	index@(.nv.constant0._ZN7cutlass13device_kernelINS_4gemm6kernel13GemmUniversalIN4cute5tupleIJiiiiEEENS1_10collective13CollectiveMmaINS1_39MainloopSm90TmaGmmaRmemAWarpSpecializedILi5ENS5_IJNS4_1CILi1EEESB_SB_EEENS1_35KernelTmaWarpSpecializedCooperativeEEENS5_IJNSA_ILi256EEENSA_ILi64EEENSA_ILi128EEEEEENS_12float_e4m3_tENS5_IJlSB_lEEENS_12float_e5m2_tENS5_IJSB_llEEENS4_8TiledMMAINS4_8MMA_AtomIJNS4_4SM904GMMA30MMA_64x64x32_F32E5M2E4M3_RS_TNILNSQ_7ScaleInE1ELSS_1EEEEEENS4_6LayoutINS5_IJNSA_ILi2EEESB_SB_EEENS5_IJSB_NSA_ILi0EEESY_EEEEENS5_IJNS4_10UnderscoreES11_S11_EEEEENS4_13SM90_TMA_LOADENS4_14ComposedLayoutINS4_7SwizzleILi3ELi4ELi3EEENS4_18smem_ptr_flag_bitsILi8EEENSV_INS5_IJNSA_ILi8EEESH_EEENS5_IJSH_SB_EEEEEEEvNS4_8identityES14_NS15_INS16_ILi2ELi4ELi3EEES19_NSV_INS5_IJSG_S1A_EEENS5_IJSB_SG_EEEEEEENS4_9Copy_AtomIJNS4_39AutoVectorizingCopyWithAssumedAlignmentILi128EEESL_EEES1F_EENS_8epilogue10collective6detail29Sm90TmaWarpSpecializedAdapterINS1R_15DefaultEpilogueISJ_SK_SK_NS1Q_6thread17LinearCombinationISJ_Li1EffLNS1V_9ScaleType4KindE0ELNS_15FloatRoundStyleE2ESJ_EENS1_15EpilogueDefaultEEEEEvvEEEEvNT_6ParamsE)
        /*0310*/ 	.short	0x0210
        /*0312*/ 	.short	0x0470


	//----- nvinfo : EIATTR_SW_WAR
	.align		4
.L_44:
        /*0314*/ 	.byte	0x04, 0x36
        /*0316*/ 	.short	(.L_46 - .L_45)
.L_45:
        /*0318*/ 	.word	0x00000008
.L_46:


//--------------------- .nv.callgraph             --------------------------
	.section	.nv.callgraph,"",@"SHT_CUDA_CALLGRAPH"
	.align	4
	.sectionentsize	8
	.align		4
        /*0000*/ 	.word	0x00000000
	.align		4
        /*0004*/ 	.word	0xffffffff
	.align		4
        /*0008*/ 	.word	index@(_ZN7cutlass13device_kernelINS_4gemm6kernel13GemmUniversalIN4cute5tupleIJiiiiEEENS1_10collective13CollectiveMmaINS1_39MainloopSm90TmaGmmaRmemAWarpSpecializedILi5ENS5_IJNS4_1CILi1EEESB_SB_EEENS1_35KernelTmaWarpSpecializedCooperativeEEENS5_IJNSA_ILi256EEENSA_ILi64EEENSA_ILi128EEEEEENS_12float_e4m3_tENS5_IJlSB_lEEENS_12float_e5m2_tENS5_IJSB_llEEENS4_8TiledMMAINS4_8MMA_AtomIJNS4_4SM904GMMA30MMA_64x64x32_F32E5M2E4M3_RS_TNILNSQ_7ScaleInE1ELSS_1EEEEEENS4_6LayoutINS5_IJNSA_ILi2EEESB_SB_EEENS5_IJSB_NSA_ILi0EEESY_EEEEENS5_IJNS4_10UnderscoreES11_S11_EEEEENS4_13SM90_TMA_LOADENS4_14ComposedLayoutINS4_7SwizzleILi3ELi4ELi3EEENS4_18smem_ptr_flag_bitsILi8EEENSV_INS5_IJNSA_ILi8EEESH_EEENS5_IJSH_SB_EEEEEEEvNS4_8identityES14_NS15_INS16_ILi2ELi4ELi3EEES19_NSV_INS5_IJSG_S1A_EEENS5_IJSB_SG_EEEEEEENS4_9Copy_AtomIJNS4_39AutoVectorizingCopyWithAssumedAlignmentILi128EEESL_EEES1F_EENS_8epilogue10collective6detail29Sm90TmaWarpSpecializedAdapterINS1R_15DefaultEpilogueISJ_SK_SK_NS1Q_6thread17LinearCombinationISJ_Li1EffLNS1V_9ScaleType4KindE0ELNS_15FloatRoundStyleE2ESJ_EENS1_15EpilogueDefaultEEEEEvvEEEEvNT_6ParamsE)
	.align		4
        /*000c*/ 	.word	index@(__assertfail)
	.align		4
        /*0010*/ 	.word	0x00000000
	.align		4
        /*0014*/ 	.word	0xfffffffe
	.align		4
        /*0018*/ 	.word	0x00000000
	.align		4
        /*001c*/ 	.word	0xfffffffd
	.align		4
        /*0020*/ 	.word	0x00000000
	.align		4
        /*0024*/ 	.word	0xfffffffc


//--------------------- .nv.constant4             --------------------------
	.section	.nv.constant4,"a",@progbits
	.align	8
	.align		8
.nv.constant4:
        /*0000*/ 	.dword	__assertfail
	.align		8
        /*0008*/ 	.dword	__unnamed_1
	.align		8
        /*0010*/ 	.dword	__unnamed_2
	.align		8
        /*0018*/ 	.dword	_ZN40_INTERNAL_fa332a86_4_k_cu_ccb702e1_312724cuda3std3__45__cpo5beginE
	.align		8
        /*0020*/ 	.dword	_ZN40_INTERNAL_fa332a86_4_k_cu_ccb702e1_312724cuda3std3__45__cpo3endE
	.align		8
        /*0028*/ 	.dword	_ZN40_INTERNAL_fa332a86_4_k_cu_ccb702e1_312724cuda3std3__45__cpo6cbeginE
	.align		8
        /*0030*/ 	.dword	_ZN40_INTERNAL_fa332a86_4_k_cu_ccb702e1_312724cuda3std3__45__cpo4cendE
	.align		8
        /*0038*/ 	.dword	_ZN40_INTERNAL_fa332a86_4_k_cu_ccb702e1_312724cuda3std3__442_GLOBAL__N__fa332a86_4_k_cu_ccb702e1_312726ignoreE
	.align		8
        /*0040*/ 	.dword	_ZN40_INTERNAL_fa332a86_4_k_cu_ccb702e1_312724cuda3std3__419piecewise_constructE
	.align		8
        /*0048*/ 	.dword	_ZN40_INTERNAL_fa332a86_4_k_cu_ccb702e1_312724cuda3std3__48in_placeE
	.align		8
        /*0050*/ 	.dword	_ZN40_INTERNAL_fa332a86_4_k_cu_ccb702e1_312724cuda3std6ranges3__45__cpo4swapE
	.align		8
        /*0058*/ 	.dword	_ZN40_INTERNAL_fa332a86_4_k_cu_ccb702e1_312724cuda3std6ranges3__45__cpo9iter_moveE
	.align		8
        /*0060*/ 	.dword	_ZN40_INTERNAL_fa332a86_4_k_cu_ccb702e1_312724cute7productE
	.align		8
        /*0068*/ 	.dword	_ZN40_INTERNAL_fa332a86_4_k_cu_ccb702e1_312724cute1_E
	.align		8
        /*0070*/ 	.dword	$str$24
	.align		8
        /*0078*/ 	.dword	$str$25


//--------------------- .text._ZN7cutlass13device_kernelINS_4gemm6kernel13GemmUniversalIN4cute5tupleIJiiiiEEENS1_10collective13CollectiveMmaINS1_39MainloopSm90TmaGmmaRmemAWarpSpecializedILi5ENS5_IJNS4_1CILi1EEESB_SB_EEENS1_35KernelTmaWarpSpecializedCooperativeEEENS5_IJNSA_ILi256EEENSA_ILi64EEENSA_ILi128EEEEEENS_12float_e4m3_tENS5_IJlSB_lEEENS_12float_e5m2_tENS5_IJSB_llEEENS4_8TiledMMAINS4_8MMA_AtomIJNS4_4SM904GMMA30MMA_64x64x32_F32E5M2E4M3_RS_TNILNSQ_7ScaleInE1ELSS_1EEEEEENS4_6LayoutINS5_IJNSA_ILi2EEESB_SB_EEENS5_IJSB_NSA_ILi0EEESY_EEEEENS5_IJNS4_10UnderscoreES11_S11_EEEEENS4_13SM90_TMA_LOADENS4_14ComposedLayoutINS4_7SwizzleILi3ELi4ELi3EEENS4_18smem_ptr_flag_bitsILi8EEENSV_INS5_IJNSA_ILi8EEESH_EEENS5_IJSH_SB_EEEEEEEvNS4_8identityES14_NS15_INS16_ILi2ELi4ELi3EEES19_NSV_INS5_IJSG_S1A_EEENS5_IJSB_SG_EEEEEEENS4_9Copy_AtomIJNS4_39AutoVectorizingCopyWithAssumedAlignmentILi128EEESL_EEES1F_EENS_8epilogue10collective6detail29Sm90TmaWarpSpecializedAdapterINS1R_15DefaultEpilogueISJ_SK_SK_NS1Q_6thread17LinearCombinationISJ_Li1EffLNS1V_9ScaleType4KindE0ELNS_15FloatRoundStyleE2ESJ_EENS1_15EpilogueDefaultEEEEEvvEEEEvNT_6ParamsE --------------------------
	.section	.text._ZN7cutlass13device_kernelINS_4gemm6kernel13GemmUniversalIN4cute5tupleIJiiiiEEENS1_10collective13CollectiveMmaINS1_39MainloopSm90TmaGmmaRmemAWarpSpecializedILi5ENS5_IJNS4_1CILi1EEESB_SB_EEENS1_35KernelTmaWarpSpecializedCooperativeEEENS5_IJNSA_ILi256EEENSA_ILi64EEENSA_ILi128EEEEEENS_12float_e4m3_tENS5_IJlSB_lEEENS_12float_e5m2_tENS5_IJSB_llEEENS4_8TiledMMAINS4_8MMA_AtomIJNS4_4SM904GMMA30MMA_64x64x32_F32E5M2E4M3_RS_TNILNSQ_7ScaleInE1ELSS_1EEEEEENS4_6LayoutINS5_IJNSA_ILi2EEESB_SB_EEENS5_IJSB_NSA_ILi0EEESY_EEEEENS5_IJNS4_10UnderscoreES11_S11_EEEEENS4_13SM90_TMA_LOADENS4_14ComposedLayoutINS4_7SwizzleILi3ELi4ELi3EEENS4_18smem_ptr_flag_bitsILi8EEENSV_INS5_IJNSA_ILi8EEESH_EEENS5_IJSH_SB_EEEEEEEvNS4_8identityES14_NS15_INS16_ILi2ELi4ELi3EEES19_NSV_INS5_IJSG_S1A_EEENS5_IJSB_SG_EEEEEEENS4_9Copy_AtomIJNS4_39AutoVectorizingCopyWithAssumedAlignmentILi128EEESL_EEES1F_EENS_8epilogue10collective6detail29Sm90TmaWarpSpecializedAdapterINS1R_15DefaultEpilogueISJ_SK_SK_NS1Q_6thread17LinearCombinationISJ_Li1EffLNS1V_9ScaleType4KindE0ELNS_15FloatRoundStyleE2ESJ_EENS1_15EpilogueDefaultEEEEEvvEEEEvNT_6ParamsE,"ax",@progbits
	.align	128
.text._ZN7cutlass13device_kernelINS_4gemm6kernel13GemmUniversalIN4cute5tupleIJiiiiEEENS1_10collective13CollectiveMmaINS1_39MainloopSm90TmaGmmaRmemAWarpSpecializedILi5ENS5_IJNS4_1CILi1EEESB_SB_EEENS1_35KernelTmaWarpSpecializedCooperativeEEENS5_IJNSA_ILi256EEENSA_ILi64EEENSA_ILi128EEEEEENS_12float_e4m3_tENS5_IJlSB_lEEENS_12float_e5m2_tENS5_IJSB_llEEENS4_8TiledMMAINS4_8MMA_AtomIJNS4_4SM904GMMA30MMA_64x64x32_F32E5M2E4M3_RS_TNILNSQ_7ScaleInE1ELSS_1EEEEEENS4_6LayoutINS5_IJNSA_ILi2EEESB_SB_EEENS5_IJSB_NSA_ILi0EEESY_EEEEENS5_IJNS4_10UnderscoreES11_S11_EEEEENS4_13SM90_TMA_LOADENS4_14ComposedLayoutINS4_7SwizzleILi3ELi4ELi3EEENS4_18smem_ptr_flag_bitsILi8EEENSV_INS5_IJNSA_ILi8EEESH_EEENS5_IJSH_SB_EEEEEEEvNS4_8identityES14_NS15_INS16_ILi2ELi4ELi3EEES19_NSV_INS5_IJSG_S1A_EEENS5_IJSB_SG_EEEEEEENS4_9Copy_AtomIJNS4_39AutoVectorizingCopyWithAssumedAlignmentILi128EEESL_EEES1F_EENS_8epilogue10collective6detail29Sm90TmaWarpSpecializedAdapterINS1R_15DefaultEpilogueISJ_SK_SK_NS1Q_6thread17LinearCombinationISJ_Li1EffLNS1V_9ScaleType4KindE0ELNS_15FloatRoundStyleE2ESJ_EENS1_15EpilogueDefaultEEEEEvvEEEEvNT_6ParamsE:
        .type           _ZN7cutlass13device_kernelINS_4gemm6kernel13GemmUniversalIN4cute5tupleIJiiiiEEENS1_10collective13CollectiveMmaINS1_39MainloopSm90TmaGmmaRmemAWarpSpecializedILi5ENS5_IJNS4_1CILi1EEESB_SB_EEENS1_35KernelTmaWarpSpecializedCooperativeEEENS5_IJNSA_ILi256EEENSA_ILi64EEENSA_ILi128EEEEEENS_12float_e4m3_tENS5_IJlSB_lEEENS_12float_e5m2_tENS5_IJSB_llEEENS4_8TiledMMAINS4_8MMA_AtomIJNS4_4SM904GMMA30MMA_64x64x32_F32E5M2E4M3_RS_TNILNSQ_7ScaleInE1ELSS_1EEEEEENS4_6LayoutINS5_IJNSA_ILi2EEESB_SB_EEENS5_IJSB_NSA_ILi0EEESY_EEEEENS5_IJNS4_10UnderscoreES11_S11_EEEEENS4_13SM90_TMA_LOADENS4_14ComposedLayoutINS4_7SwizzleILi3ELi4ELi3EEENS4_18smem_ptr_flag_bitsILi8EEENSV_INS5_IJNSA_ILi8EEESH_EEENS5_IJSH_SB_EEEEEEEvNS4_8identityES14_NS15_INS16_ILi2ELi4ELi3EEES19_NSV_INS5_IJSG_S1A_EEENS5_IJSB_SG_EEEEEEENS4_9Copy_AtomIJNS4_39AutoVectorizingCopyWithAssumedAlignmentILi128EEESL_EEES1F_EENS_8epilogue10collective6detail29Sm90TmaWarpSpecializedAdapterINS1R_15DefaultEpilogueISJ_SK_SK_NS1Q_6thread17LinearCombinationISJ_Li1EffLNS1V_9ScaleType4KindE0ELNS_15FloatRoundStyleE2ESJ_EENS1_15EpilogueDefaultEEEEEvvEEEEvNT_6ParamsE,@function
        .size           _ZN7cutlass13device_kernelINS_4gemm6kernel13GemmUniversalIN4cute5tupleIJiiiiEEENS1_10collective13CollectiveMmaINS1_39MainloopSm90TmaGmmaRmemAWarpSpecializedILi5ENS5_IJNS4_1CILi1EEESB_SB_EEENS1_35KernelTmaWarpSpecializedCooperativeEEENS5_IJNSA_ILi256EEENSA_ILi64EEENSA_ILi128EEEEEENS_12float_e4m3_tENS5_IJlSB_lEEENS_12float_e5m2_tENS5_IJSB_llEEENS4_8TiledMMAINS4_8MMA_AtomIJNS4_4SM904GMMA30MMA_64x64x32_F32E5M2E4M3_RS_TNILNSQ_7ScaleInE1ELSS_1EEEEEENS4_6LayoutINS5_IJNSA_ILi2EEESB_SB_EEENS5_IJSB_NSA_ILi0EEESY_EEEEENS5_IJNS4_10UnderscoreES11_S11_EEEEENS4_13SM90_TMA_LOADENS4_14ComposedLayoutINS4_7SwizzleILi3ELi4ELi3EEENS4_18smem_ptr_flag_bitsILi8EEENSV_INS5_IJNSA_ILi8EEESH_EEENS5_IJSH_SB_EEEEEEEvNS4_8identityES14_NS15_INS16_ILi2ELi4ELi3EEES19_NSV_INS5_IJSG_S1A_EEENS5_IJSB_SG_EEEEEEENS4_9Copy_AtomIJNS4_39AutoVectorizingCopyWithAssumedAlignmentILi128EEESL_EEES1F_EENS_8epilogue10collective6detail29Sm90TmaWarpSpecializedAdapterINS1R_15DefaultEpilogueISJ_SK_SK_NS1Q_6thread17LinearCombinationISJ_Li1EffLNS1V_9ScaleType4KindE0ELNS_15FloatRoundStyleE2ESJ_EENS1_15EpilogueDefaultEEEEEvvEEEEvNT_6ParamsE,(.L_x_215 - _ZN7cutlass13device_kernelINS_4gemm6kernel13GemmUniversalIN4cute5tupleIJiiiiEEENS1_10collective13CollectiveMmaINS1_39MainloopSm90TmaGmmaRmemAWarpSpecializedILi5ENS5_IJNS4_1CILi1EEESB_SB_EEENS1_35KernelTmaWarpSpecializedCooperativeEEENS5_IJNSA_ILi256EEENSA_ILi64EEENSA_ILi128EEEEEENS_12float_e4m3_tENS5_IJlSB_lEEENS_12float_e5m2_tENS5_IJSB_llEEENS4_8TiledMMAINS4_8MMA_AtomIJNS4_4SM904GMMA30MMA_64x64x32_F32E5M2E4M3_RS_TNILNSQ_7ScaleInE1ELSS_1EEEEEENS4_6LayoutINS5_IJNSA_ILi2EEESB_SB_EEENS5_IJSB_NSA_ILi0EEESY_EEEEENS5_IJNS4_10UnderscoreES11_S11_EEEEENS4_13SM90_TMA_LOADENS4_14ComposedLayoutINS4_7SwizzleILi3ELi4ELi3EEENS4_18smem_ptr_flag_bitsILi8EEENSV_INS5_IJNSA_ILi8EEESH_EEENS5_IJSH_SB_EEEEEEEvNS4_8identityES14_NS15_INS16_ILi2ELi4ELi3EEES19_NSV_INS5_IJSG_S1A_EEENS5_IJSB_SG_EEEEEEENS4_9Copy_AtomIJNS4_39AutoVectorizingCopyWithAssumedAlignmentILi128EEESL_EEES1F_EENS_8epilogue10collective6detail29Sm90TmaWarpSpecializedAdapterINS1R_15DefaultEpilogueISJ_SK_SK_NS1Q_6thread17LinearCombinationISJ_Li1EffLNS1V_9ScaleType4KindE0ELNS_15FloatRoundStyleE2ESJ_EENS1_15EpilogueDefaultEEEEEvvEEEEvNT_6ParamsE)
        .other          _ZN7cutlass13device_kernelINS_4gemm6kernel13GemmUniversalIN4cute5tupleIJiiiiEEENS1_10collective13CollectiveMmaINS1_39MainloopSm90TmaGmmaRmemAWarpSpecializedILi5ENS5_IJNS4_1CILi1EEESB_SB_EEENS1_35KernelTmaWarpSpecializedCooperativeEEENS5_IJNSA_ILi256EEENSA_ILi64EEENSA_ILi128EEEEEENS_12float_e4m3_tENS5_IJlSB_lEEENS_12float_e5m2_tENS5_IJSB_llEEENS4_8TiledMMAINS4_8MMA_AtomIJNS4_4SM904GMMA30MMA_64x64x32_F32E5M2E4M3_RS_TNILNSQ_7ScaleInE1ELSS_1EEEEEENS4_6LayoutINS5_IJNSA_ILi2EEESB_SB_EEENS5_IJSB_NSA_ILi0EEESY_EEEEENS5_IJNS4_10UnderscoreES11_S11_EEEEENS4_13SM90_TMA_LOADENS4_14ComposedLayoutINS4_7SwizzleILi3ELi4ELi3EEENS4_18smem_ptr_flag_bitsILi8EEENSV_INS5_IJNSA_ILi8EEESH_EEENS5_IJSH_SB_EEEEEEEvNS4_8identityES14_NS15_INS16_ILi2ELi4ELi3EEES19_NSV_INS5_IJSG_S1A_EEENS5_IJSB_SG_EEEEEEENS4_9Copy_AtomIJNS4_39AutoVectorizingCopyWithAssumedAlignmentILi128EEESL_EEES1F_EENS_8epilogue10collective6detail29Sm90TmaWarpSpecializedAdapterINS1R_15DefaultEpilogueISJ_SK_SK_NS1Q_6thread17LinearCombinationISJ_Li1EffLNS1V_9ScaleType4KindE0ELNS_15FloatRoundStyleE2ESJ_EENS1_15EpilogueDefaultEEEEEvvEEEEvNT_6ParamsE,@"STO_CUDA_ENTRY STV_DEFAULT"
_ZN7cutlass13device_kernelINS_4gemm6kernel13GemmUniversalIN4cute5tupleIJiiiiEEENS1_10collective13CollectiveMmaINS1_39MainloopSm90TmaGmmaRmemAWarpSpecializedILi5ENS5_IJNS4_1CILi1EEESB_SB_EEENS1_35KernelTmaWarpSpecializedCooperativeEEENS5_IJNSA_ILi256EEENSA_ILi64EEENSA_ILi128EEEEEENS_12float_e4m3_tENS5_IJlSB_lEEENS_12float_e5m2_tENS5_IJSB_llEEENS4_8TiledMMAINS4_8MMA_AtomIJNS4_4SM904GMMA30MMA_64x64x32_F32E5M2E4M3_RS_TNILNSQ_7ScaleInE1ELSS_1EEEEEENS4_6LayoutINS5_IJNSA_ILi2EEESB_SB_EEENS5_IJSB_NSA_ILi0EEESY_EEEEENS5_IJNS4_10UnderscoreES11_S11_EEEEENS4_13SM90_TMA_LOADENS4_14ComposedLayoutINS4_7SwizzleILi3ELi4ELi3EEENS4_18smem_ptr_flag_bitsILi8EEENSV_INS5_IJNSA_ILi8EEESH_EEENS5_IJSH_SB_EEEEEEEvNS4_8identityES14_NS15_INS16_ILi2ELi4ELi3EEES19_NSV_INS5_IJSG_S1A_EEENS5_IJSB_SG_EEEEEEENS4_9Copy_AtomIJNS4_39AutoVectorizingCopyWithAssumedAlignmentILi128EEESL_EEES1F_EENS_8epilogue10collective6detail29Sm90TmaWarpSpecializedAdapterINS1R_15DefaultEpilogueISJ_SK_SK_NS1Q_6thread17LinearCombinationISJ_Li1EffLNS1V_9ScaleType4KindE0ELNS_15FloatRoundStyleE2ESJ_EENS1_15EpilogueDefaultEEEEEvvEEEEvNT_6ParamsE:
[----:B------:R-:W0:Y:S01]  /*0000*/  LDC R1, c[0x0][0x28] ;  /* 0x00000a00ff017b82 */ /* 0x000e220000000800 */
[----:B------:R-:W1:Y:S01]  /*0010*/  S2R R18, SR_TID.X ;  /* 0x0000000000127919 */ /* 0x000e620000002100 */
[----:B------:R-:W-:Y:S01]  /*0020*/  ELECT P0, URZ, PT ;  /* 0x00000000003f782f */ /* 0x000fe20003800000 */
[----:B------:R-:W-:Y:S01]  /*0030*/  BSSY B0, `(.L_x_0) ;  /* 0x000000f000007945 */ /* 0x000fe20003800000 */
[--C-:B-1----:R-:W-:Y:S02]  /*0040*/  SHF.R.U32.HI R0, RZ, 0x5, R18.reuse ;  /* 0x00000005ff007819 */ /* 0x102fe40000011612 */
[----:B------:R-:W-:-:S03]  /*0050*/  SHF.R.U32.HI R2, RZ, 0x7, R18 ;  /* 0x00000007ff027819 */ /* 0x000fc60000011612 */
[----:B------:R-:W1:Y:S04]  /*0060*/  SHFL.IDX PT, R5, R0, RZ, 0x1f ;  /* 0x00001fff00057589 */ /* 0x000e6800000e0000 */
[----:B------:R2:W3:Y:S01]  /*0070*/  SHFL.IDX PT, R8, R2, RZ, 0x1f ;  /* 0x00001fff02087589 */ /* 0x0004e200000e0000 */
[----:B-1----:R-:W-:-:S13]  /*0080*/  ISETP.NE.OR P0, PT, R5, RZ, !P0 ;  /* 0x000000ff0500720c */ /* 0x002fda0004705670 */
[----:B0-23--:R-:W-:Y:S05]  /*0090*/  @P0 BRA `(.L_x_1) ;  /* 0x0000000000200947 */ /* 0x00dfea0003800000 */
[----:B------:R-:W-:Y:S02]  /*00a0*/  ULDC.64 UR4, c[0x0][0x198] ;  /* 0x0000660000047ab9 */ /* 0x000fe40000000a00 */
[----:B------:R-:W-:Y:S02]  /*00b0*/  UIADD3 UR6, UP0, UR4, 0xf0, URZ ;  /* 0x000000f004067890 */ /* 0x000fe4000ff1e03f */
[----:B------:R-:W-:Y:S02]  /*00c0*/  UIADD3 UR4, UP1, UR4, 0x1f0, URZ ;  /* 0x000001f004047890 */ /* 0x000fe4000ff3e03f */
[----:B------:R-:W-:Y:S02]  /*00d0*/  UIADD3.X UR7, URZ, UR5, URZ, UP0, !UPT ;  /* 0x000000053f077290 */ /* 0x000fe400087fe43f */
[----:B------:R-:W-:-:S07]  /*00e0*/  UIADD3.X UR5, URZ, UR5, URZ, UP1, !UPT ;  /* 0x000000053f057290 */ /* 0x000fce0008ffe43f */
[----:B------:R0:W-:Y:S02]  /*00f0*/  UTMACCTL.PF [UR6] ;  /* 0x00000000060079b9 */ /* 0x0001e40008040000 */
[----:B------:R0:W-:Y:S02]  /*0100*/  UTMACCTL.PF [UR4] ;  /* 0x00000000040079b9 */ /* 0x0001e40008040000 */
[----:B0-----:R-:W-:Y:S01]  /*0110*/  NOP ;  /* 0x0000000000007918 */ /* 0x001fe20000000000 */
.L_x_1:
[----:B------:R-:W-:Y:S05]  /*0120*/  BSYNC B0 ;  /* 0x0000000000007941 */ /* 0x000fea0003800000 */
.L_x_0:
[----:B------:R-:W0:Y:S02]  /*0130*/  SHFL.IDX PT, R2, R0, RZ, 0x1f ;  /* 0x00001fff00027589 */ /* 0x000e2400000e0000 */
[----:B0-----:R-:W-:-:S13]  /*0140*/  ISETP.NE.AND P0, PT, R2, RZ, PT ;  /* 0x000000ff0200720c */ /* 0x001fda0003f05270 */
[----:B------:R-:W-:Y:S05]  /*0150*/  @P0 BRA `(.L_x_2) ;  /* 0x0000000000600947 */ /* 0x000fea0003800000 */
[----:B------:R-:W0:Y:S01]  /*0160*/  S2UR UR8, SR_CgaCtaId ;  /* 0x00000000000879c3 */ /* 0x000e220000008800 */
[----:B------:R-:W-:Y:S01]  /*0170*/  UMOV UR4, 0x400 ;  /* 0x0000040000047882 */ /* 0x000fe20000000000 */
[----:B------:R-:W-:Y:S01]  /*0180*/  UMOV UR5, 0x1 ;  /* 0x0000000100057882 */ /* 0x000fe20000000000 */
[----:B------:R-:W-:Y:S01]  /*0190*/  UMOV UR6, 0x100 ;  /* 0x0000010000067882 */ /* 0x000fe20000000000 */
[----:B------:R-:W-:Y:S01]  /*01a0*/  ELECT P0, URZ, PT ;  /* 0x00000000003f782f */ /* 0x000fe20003800000 */
[----:B------:R-:W-:-:S04]  /*01b0*/  UIADD3 UR6, -UR6, 0x100000, URZ ;  /* 0x0010000006067890 */ /* 0x000fc8000fffe13f */
[----:B------:R-:W-:Y:S02]  /*01c0*/  USHF.L.U32 UR7, UR6, 0xb, URZ ;  /* 0x0000000b06077899 */ /* 0x000fe4000800063f */
[----:B------:R-:W-:Y:S02]  /*01d0*/  USHF.L.U32 UR6, UR6, 0x1, URZ ;  /* 0x0000000106067899 */ /* 0x000fe4000800063f */
[----:B0-----:R-:W-:Y:S02]  /*01e0*/  ULEA UR8, UR8, UR4, 0x18 ;  /* 0x0000000408087291 */ /* 0x001fe4000f8ec03f */
[----:B------:R-:W-:-:S04]  /*01f0*/  UIADD3 UR4, -UR5, 0x100000, URZ ;  /* 0x0010000005047890 */ /* 0x000fc8000fffe13f */
[----:B------:R-:W-:Y:S02]  /*0200*/  USHF.L.U32 UR5, UR4, 0xb, URZ ;  /* 0x0000000b04057899 */ /* 0x000fe4000800063f */
[----:B------:R-:W-:Y:S01]  /*0210*/  USHF.L.U32 UR4, UR4, 0x1, URZ ;  /* 0x0000000104047899 */ /* 0x000fe2000800063f */
[----:B------:R-:W0:Y:S11]  /*0220*/  FENCE.VIEW.ASYNC.S ;  /* 0x00000000000073c6 */ /* 0x000e360000000000 */
[----:B0-----:R0:W1:Y:S01]  /*0230*/  SYNCS.EXCH.64 URZ, [UR8], UR4 ;  /* 0x00000004083f75b2 */ /* 0x0010620008000100 */
[----:B------:R0:W2:Y:S01]  /*0240*/  SYNCS.EXCH.64 URZ, [UR8+0x28], UR6 ;  /* 0x00002806083f75b2 */ /* 0x0000a20008000100 */
[----:B------:R0:W3:Y:S01]  /*0250*/  SYNCS.EXCH.64 URZ, [UR8+0x8], UR4 ;  /* 0x00000804083f75b2 */ /* 0x0000e20008000100 */
[----:B------:R0:W4:Y:S01]  /*0260*/  SYNCS.EXCH.64 URZ, [UR8+0x30], UR6 ;  /* 0x00003006083f75b2 */ /* 0x0001220008000100 */
[----:B------:R0:W0:Y:S01]  /*0270*/  SYNCS.EXCH.64 URZ, [UR8+0x10], UR4 ;  /* 0x00001004083f75b2 */ /* 0x0000220008000100 */
[----:B------:R0:W0:Y:S01]  /*0280*/  SYNCS.EXCH.64 URZ, [UR8+0x38], UR6 ;  /* 0x00003806083f75b2 */ /* 0x0000220008000100 */
[----:B------:R0:W0:Y:S01]  /*0290*/  SYNCS.EXCH.64 URZ, [UR8+0x18], UR4 ;  /* 0x00001804083f75b2 */ /* 0x0000220008000100 */
[----:B------:R0:W0:Y:S01]  /*02a0*/  SYNCS.EXCH.64 URZ, [UR8+0x40], UR6 ;  /* 0x00004006083f75b2 */ /* 0x0000220008000100 */
[----:B------:R0:W0:Y:S01]  /*02b0*/  SYNCS.EXCH.64 URZ, [UR8+0x20], UR4 ;  /* 0x00002004083f75b2 */ /* 0x0000220008000100 */
[----:B------:R0:W0:Y:S01]  /*02c0*/  SYNCS.EXCH.64 URZ, [UR8+0x48], UR6 ;  /* 0x00004806083f75b2 */ /* 0x0000220008000100 */
[----:B------:R-:W-:Y:S01]  /*02d0*/  NOP ;  /* 0x0000000000007918 */ /* 0x000fe20000000000 */
.L_x_2:
[----:B------:R-:W5:Y:S01]  /*02e0*/  SHFL.IDX PT, R0, R0, RZ, 0x1f ;  /* 0x00001fff00007589 */ /* 0x000f6200000e0000 */
[----:B------:R-:W-:Y:S01]  /*02f0*/  ELECT P0, URZ, PT ;  /* 0x00000000003f782f */ /* 0x000fe20003800000 */
[----:B------:R-:W1:Y:S01]  /*0300*/  LDC R2, c[0x0][0x65c] ;  /* 0x00019700ff027b82 */ /* 0x000e620000000800 */
[----:B------:R-:W-:Y:S01]  /*0310*/  SHF.R.S32.HI R6, RZ, 0x1f, R5 ;  /* 0x0000001fff067819 */ /* 0x000fe20000011405 */
[----:B------:R-:W2:Y:S01]  /*0320*/  S2R R3, SR_CTAID.Y ;  /* 0x0000000000037919 */ /* 0x000ea20000002600 */
[----:B0-----:R-:W-:Y:S01]  /*0330*/  UMOV UR4, 0x20 ;  /* 0x0000002000047882 */ /* 0x001fe20000000000 */
[----:B------:R-:W-:Y:S01]  /*0340*/  ISETP.NE.AND P2, PT, R8, RZ, PT ;  /* 0x000000ff0800720c */ /* 0x000fe20003f45270 */
[----:B------:R-:W-:Y:S01]  /*0350*/  NOP ;  /* 0x0000000000007918 */ /* 0x000fe20000000000 */
[----:B------:R-:W0:Y:S01]  /*0360*/  S2R R4, SR_CTAID.X ;  /* 0x0000000000047919 */ /* 0x000e220000002500 */
[----:B------:R-:W-:Y:S01]  /*0370*/  LEA.HI R6, R6, R5, RZ, 0x2 ;  /* 0x0000000506067211 */ /* 0x000fe200078f10ff */
[----:B------:R-:W-:Y:S01]  /*0380*/  NOP ;  /* 0x0000000000007918 */ /* 0x000fe20000000000 */
[----:B-----5:R-:W-:-:S02]  /*0390*/  ISETP.NE.OR P0, PT, R0, RZ, !P0 ;  /* 0x000000ff0000720c */ /* 0x020fc40004705670 */
[----:B-1----:R-:W-:-:S04]  /*03a0*/  ISETP.NE.AND P3, PT, R2, 0x1, PT ;  /* 0x000000010200780c */ /* 0x002fc80003f65270 */
[----:B------:R-:W-:Y:S02]  /*03b0*/  P2R R0, PR, RZ, 0x8 ;  /* 0x00000008ff007803 */ /* 0x000fe40000000000 */
[----:B------:R-:W-:-:S05]  /*03c0*/  LOP3.LUT R0, R6, 0xfffffffc, RZ, 0xc0, !PT ;  /* 0xfffffffc06007812 */ /* 0x000fca00078ec0ff */
[----:B------:R-:W-:Y:S01]  /*03d0*/  VOTEU.ALL UP0, P0 ;  /* 0x00000000003f7886 */ /* 0x000fe20000000000 */
[----:B------:R-:W-:Y:S01]  /*03e0*/  IMAD.IADD R0, R5, 0x1, -R0 ;  /* 0x0000000105007824 */ /* 0x000fe200078e0a00 */
[----:B------:R-:W0:Y:S01]  /*03f0*/  @P3 LDC R17, c[0x0][0x10] ;  /* 0x00000400ff113b82 */ /* 0x000e220000000800 */
[----:B------:R-:W-:Y:S01]  /*0400*/  VOTEU.ALL UP1, P0 ;  /* 0x00000000003f7886 */ /* 0x000fe20000020000 */
[----:B--2---:R-:W-:Y:S01]  /*0410*/  @P3 IMAD.MOV.U32 R6, RZ, RZ, R3 ;  /* 0x000000ffff063224 */ /* 0x004fe200078e0003 */
[----:B------:R-:W-:Y:S01]  /*0420*/  @!UP0 UMOV UR6, 0x400 ;  /* 0x0000040000068882 */ /* 0x000fe20000000000 */
[----:B------:R-:W-:-:S04]  /*0430*/  @!UP0 UIADD3 UR4, -UR4, 0x100000, URZ ;  /* 0x0010000004048890 */ /* 0x000fc8000fffe13f */
[----:B------:R-:W-:Y:S02]  /*0440*/  @!UP0 USHF.L.U32 UR5, UR4, 0xb, URZ ;  /* 0x0000000b04058899 */ /* 0x000fe4000800063f */
[----:B------:R-:W-:Y:S01]  /*0450*/  @!UP0 USHF.L.U32 UR4, UR4, 0x1, URZ ;  /* 0x0000000104048899 */ /* 0x000fe2000800063f */
[----:B------:R-:W-:Y:S02]  /*0460*/  @P3 IMAD.MOV.U32 R7, RZ, RZ, RZ ;  /* 0x000000ffff073224 */ /* 0x000fe400078e00ff */
[----:B------:R-:W-:Y:S01]  /*0470*/  IMAD.MOV.U32 R5, RZ, RZ, RZ ;  /* 0x000000ffff057224 */ /* 0x000fe200078e00ff */
[----:B------:R-:W1:Y:S01]  /*0480*/  @!UP0 S2UR UR7, SR_CgaCtaId ;  /* 0x00000000000789c3 */ /* 0x000e620000008800 */
[----:B------:R-:W-:-:S07]  /*0490*/  @P3 IMAD.MOV.U32 R11, RZ, RZ, RZ ;  /* 0x000000ffff0b3224 */ /* 0x000fce00078e00ff */
[----:B------:R-:W2:Y:S01]  /*04a0*/  @!P3 LDC R9, c[0x0][0xc] ;  /* 0x00000300ff09bb82 */ /* 0x000ea20000000800 */
[----:B0-----:R-:W-:-:S04]  /*04b0*/  @P3 IMAD.WIDE.U32 R16, R4, R17, R6 ;  /* 0x0000001104103225 */ /* 0x001fc800078e0006 */
[----:B------:R-:W-:Y:S01]  /*04c0*/  @P3 IMAD.IADD R17, R17, 0x1, R11 ;  /* 0x0000000111113824 */ /* 0x000fe200078e020b */
[----:B-1----:R-:W-:Y:S01]  /*04d0*/  @!UP0 ULEA UR6, UR7, UR6, 0x18 ;  /* 0x0000000607068291 */ /* 0x002fe2000f8ec03f */
[----:B------:R-:W-:Y:S01]  /*04e0*/  VOTEU.ALL UP0, P0 ;  /* 0x00000000003f7886 */ /* 0x000fe20000000000 */
[----:B------:R-:W-:-:S04]  /*04f0*/  ISETP.NE.AND P0, PT, R0, 0x3, PT ;  /* 0x000000030000780c */ /* 0x000fc80003f05270 */
[----:B------:R-:W-:Y:S01]  /*0500*/  ISETP.EQ.OR P0, PT, R0, RZ, !P0 ;  /* 0x000000ff0000720c */ /* 0x000fe20004702670 */
[----:B--2---:R-:W-:-:S03]  /*0510*/  @!P3 IMAD.WIDE.U32 R6, R9, R3, R4 ;  /* 0x000000030906b225 */ /* 0x004fc600078e0004 */
[C---:B------:R-:W-:Y:S01]  /*0520*/  ISETP.EQ.AND P0, PT, R8.reuse, RZ, P0 ;  /* 0x000000ff0800720c */ /* 0x040fe20000702270 */
[----:B------:R-:W-:Y:S01]  /*0530*/  VIADD R8, R8, 0xffffffff ;  /* 0xffffffff08087836 */ /* 0x000fe20000000000 */
[----:B------:R-:W0:Y:S02]  /*0540*/  FENCE.VIEW.ASYNC.S ;  /* 0x00000000000073c6 */ /* 0x000e240000000000 */
[----:B0-----:R0:W3:Y:S01]  /*0550*/  @!UP0 SYNCS.EXCH.64 URZ, [UR6+0x60], UR4 ;  /* 0x00006004063f85b2 */ /* 0x0010e20008000100 */
[----:B------:R-:W-:Y:S01]  /*0560*/  @!P3 IMAD.MOV.U32 R16, RZ, RZ, R6 ;  /* 0x000000ffff10b224 */ /* 0x000fe200078e0006 */
[----:B------:R-:W-:Y:S01]  /*0570*/  SEL R19, RZ, 0x1, !P0 ;  /* 0x00000001ff137807 */ /* 0x000fe20004000000 */
[----:B------:R-:W-:Y:S01]  /*0580*/  @!P3 IMAD.MOV.U32 R17, RZ, RZ, R7 ;  /* 0x000000ffff11b224 */ /* 0x000fe200078e0007 */
[----:B------:R-:W-:-:S04]  /*0590*/  ISETP.GE.U32.AND P1, PT, R8, 0x2, PT ;  /* 0x000000020800780c */ /* 0x000fc80003f26070 */
[----:B------:R-:W-:Y:S01]  /*05a0*/  SEL R19, R19, 0x2, P1 ;  /* 0x0000000213137807 */ /* 0x000fe20000800000 */
[----:B------:R0:W3:Y:S01]  /*05b0*/  @!UP1 SYNCS.EXCH.64 URZ, [UR6+0x68], UR4 ;  /* 0x00006804063f95b2 */ /* 0x0000e20008000100 */
[----:B------:R-:W-:Y:S01]  /*05c0*/  NOP ;  /* 0x0000000000007918 */ /* 0x000fe20000000000 */
[----:B---34-:R-:W-:Y:S06]  /*05d0*/  BAR.SYNC.DEFER_BLOCKING 0x0 ;  /* 0x0000000000007b1d */ /* 0x018fec0000010000 */
[----:B------:R-:W-:Y:S05]  /*05e0*/  @!P2 BRA `(.L_x_3) ;  /* 0x00000098004ca947 */ /* 0x000fea0003800000 */
[----:B------:R-:W-:-:S13]  /*05f0*/  ISETP.GT.U32.AND P0, PT, R8, 0x1, PT ;  /* 0x000000010800780c */ /* 0x000fda0003f04070 */
[----:B0-----:R-:W-:Y:S05]  /*0600*/  @P0 EXIT ;  /* 0x000000000000094d */ /* 0x001fea0003800000 */
[----:B------:R-:W-:Y:S01]  /*0610*/  ULDC.64 UR4, c[0x0][0x650] ;  /* 0x0001940000047ab9 */ /* 0x000fe20000000a00 */
[----:B------:R-:W-:Y:S01]  /*0620*/  PRMT R0, RZ, 0x7610, R0 ;  /* 0x00007610ff007816 */ /* 0x000fe20000000000 */
[----:B------:R-:W-:Y:S01]  /*0630*/  IMAD.MOV.U32 R90, RZ, RZ, -0x1 ;  /* 0xffffffffff5a7424 */ /* 0x000fe200078e00ff */
[----:B------:R-:W-:Y:S01]  /*0640*/  ISETP.GE.U32.AND P0, PT, R16, UR4, PT ;  /* 0x0000000410007c0c */ /* 0x000fe2000bf06070 */
[----:B------:R-:W-:Y:S02]  /*0650*/  IMAD.MOV.U32 R89, RZ, RZ, -0x1 ;  /* 0xffffffffff597424 */ /* 0x000fe400078e00ff */
[----:B------:R-:W-:Y:S01]  /*0660*/  IMAD.MOV.U32 R88, RZ, RZ, -0x1 ;  /* 0xffffffffff587424 */ /* 0x000fe200078e00ff */
[----:B------:R-:W-:-:S13]  /*0670*/  ISETP.GE.U32.AND.EX P0, PT, R17, UR5, PT, P0 ;  /* 0x0000000511007c0c */ /* 0x000fda000bf06100 */
[----:B------:R-:W-:Y:S05]  /*0680*/  @P0 BRA `(.L_x_4) ;  /* 0x0000000400540947 */ /* 0x000fea0003800000 */
[----:B------:R-:W0:Y:S01]  /*0690*/  LDC.64 R14, c[0x0][0x628] ;  /* 0x00018a00ff0e7b82 */ /* 0x000e220000000a00 */
[----:B------:R-:W-:Y:S02]  /*06a0*/  IMAD.MOV.U32 R6, RZ, RZ, R16 ;  /* 0x000000ffff067224 */ /* 0x000fe400078e0010 */
[----:B------:R-:W-:-:S05]  /*06b0*/  IMAD.MOV.U32 R7, RZ, RZ, R17 ;  /* 0x000000ffff077224 */ /* 0x000fca00078e0011 */
[----:B------:R-:W1:Y:S08]  /*06c0*/  LDC R0, c[0x0][0x630] ;  /* 0x00018c00ff007b82 */ /* 0x000e700000000800 */
[----:B------:R-:W2:Y:S01]  /*06d0*/  LDC.64 R20, c[0x0][0x620] ;  /* 0x00018800ff147b82 */ /* 0x000ea20000000a00 */
[----:B0-----:R-:W-:-:S04]  /*06e0*/  ISETP.NE.U32.AND P0, PT, R14, RZ, PT ;  /* 0x000000ff0e00720c */ /* 0x001fc80003f05070 */
[----:B------:R-:W-:-:S13]  /*06f0*/  ISETP.NE.AND.EX P0, PT, R15, RZ, PT, P0 ;  /* 0x000000ff0f00720c */ /* 0x000fda0003f05300 */
[----:B-12---:R-:W-:Y:S05]  /*0700*/  @!P0 BRA `(.L_x_5) ;  /* 0x0000000000288947 */ /* 0x006fea0003800000 */
[----:B------:R-:W0:Y:S02]  /*0710*/  LDC R11, c[0x0][0x634] ;  /* 0x00018d00ff0b7b82 */ /* 0x000e240000000800 */
[----:B0-----:R-:W-:-:S05]  /*0720*/  IADD3 R11, P0, R16, R11, RZ ;  /* 0x0000000b100b7210 */ /* 0x001fca0007f1e0ff */
[----:B------:R-:W-:-:S04]  /*0730*/  IMAD.X R13, RZ, RZ, R17, P0 ;  /* 0x000000ffff0d7224 */ /* 0x000fc800000e0611 */
[----:B------:R-:W-:-:S04]  /*0740*/  IMAD.WIDE.U32 R6, R13, R14, RZ ;  /* 0x0000000e0d067225 */ /* 0x000fc800078e00ff */
[----:B------:R-:W-:-:S04]  /*0750*/  IMAD.WIDE.U32 R8, P0, R11, R15, R6 ;  /* 0x0000000f0b087225 */ /* 0x000fc80007800006 */
[----:B------:R-:W-:-:S04]  /*0760*/  IMAD.WIDE.U32 R6, R11, R14, RZ ;  /* 0x0000000e0b067225 */ /* 0x000fc800078e00ff */
[----:B------:R-:W-:Y:S01]  /*0770*/  IMAD.X R11, RZ, RZ, RZ, P0 ;  /* 0x000000ffff0b7224 */ /* 0x000fe200000e06ff */
[----:B------:R-:W-:Y:S01]  /*0780*/  IADD3 RZ, P0, R7, R8, RZ ;  /* 0x0000000807ff7210 */ /* 0x000fe20007f1e0ff */
[----:B------:R-:W-:-:S04]  /*0790*/  IMAD.MOV.U32 R10, RZ, RZ, R9 ;  /* 0x000000ffff0a7224 */ /* 0x000fc800078e0009 */
[----:B------:R-:W-:-:S08]  /*07a0*/  IMAD.WIDE.U32.X R6, R13, R15, R10, P0 ;  /* 0x0000000f0d067225 */ /* 0x000fd000000e040a */
.L_x_5:
[-CC-:B------:R-:W-:Y:S01]  /*07b0*/  SHF.R.U64 R88, R6, R0.reuse, R7.reuse ;  /* 0x0000000006587219 */ /* 0x180fe20000001207 */
[----:B------:R-:W0:Y:S01]  /*07c0*/  LDC R10, c[0x0][0x618] ;  /* 0x00018600ff0a7b82 */ /* 0x000e220000000800 */
[----:B------:R-:W-:Y:S01]  /*07d0*/  SHF.R.U32.HI R5, RZ, R0, R7 ;  /* 0x00000000ff057219 */ /* 0x000fe20000011607 */
[----:B------:R-:W-:Y:S01]  /*07e0*/  ULDC UR4, c[0x0][0x150] ;  /* 0x0000540000047ab9 */ /* 0x000fe20000000800 */
[----:B------:R-:W-:Y:S02]  /*07f0*/  IADD3 R9, P0, RZ, -R88, RZ ;  /* 0x80000058ff097210 */ /* 0x000fe40007f1e0ff */
[----:B------:R-:W-:-:S03]  /*0800*/  I2FP.F32.U32 R0, R4 ;  /* 0x0000000400007245 */ /* 0x000fc60000201000 */
[----:B------:R-:W1:Y:S01]  /*0810*/  LDC.64 R26, c[0x0][0x640] ;  /* 0x00019000ff1a7b82 */ /* 0x000e620000000a00 */
[----:B------:R-:W-:Y:S02]  /*0820*/  IMAD.X R11, RZ, RZ, ~R5, P0 ;  /* 0x000000ffff0b7224 */ /* 0x000fe400000e0e05 */
[----:B------:R-:W-:Y:S01]  /*0830*/  FMUL R0, R0, UR4 ;  /* 0x0000000400007c20 */ /* 0x000fe20008400000 */
[----:B------:R-:W-:Y:S01]  /*0840*/  IMAD.WIDE.U32 R6, R9, R20, R16 ;  /* 0x0000001409067225 */ /* 0x000fe200078e0010 */
[----:B------:R-:W-:-:S03]  /*0850*/  ULDC UR4, c[0x0][0x154] ;  /* 0x0000550000047ab9 */ /* 0x000fc60000000800 */
[----:B------:R-:W-:Y:S01]  /*0860*/  IMAD R8, R11, R20, RZ ;  /* 0x000000140b087224 */ /* 0x000fe200078e02ff */
[----:B------:R-:W2:Y:S01]  /*0870*/  LDC R5, c[0x0][0x144] ;  /* 0x00005100ff057b82 */ /* 0x000ea20000000800 */
[----:B------:R-:W3:Y:S02]  /*0880*/  F2I.U32.TRUNC.NTZ R0, R0 ;  /* 0x0000000000007305 */ /* 0x000ee4000020f000 */
[----:B------:R-:W-:-:S04]  /*0890*/  IMAD R9, R9, R21, R8 ;  /* 0x0000001509097224 */ /* 0x000fc800078e0208 */
[----:B------:R-:W-:Y:S01]  /*08a0*/  IMAD.IADD R7, R7, 0x1, R9 ;  /* 0x0000000107077824 */ /* 0x000fe200078e0209 */
[----:B------:R-:W4:Y:S01]  /*08b0*/  LDC R12, c[0x0][0x608] ;  /* 0x00018200ff0c7b82 */ /* 0x000f220000000800 */
[----:B------:R-:W-:-:S03]  /*08c0*/  IMAD.MOV.U32 R9, RZ, RZ, -0x1 ;  /* 0xffffffffff097424 */ /* 0x000fc600078e00ff */
[-CC-:B0-----:R-:W-:Y:S02]  /*08d0*/  SHF.R.U64 R20, R6, R10.reuse, R7.reuse ;  /* 0x0000000a06147219 */ /* 0x181fe40000001207 */
[----:B------:R-:W-:Y:S02]  /*08e0*/  I2FP.F32.U32 R6, R3 ;  /* 0x0000000300067245 */ /* 0x000fe40000201000 */
[----:B------:R-:W0:Y:S01]  /*08f0*/  LDC R24, c[0x0][0x658] ;  /* 0x00019600ff187b82 */ /* 0x000e220000000800 */
[----:B-1----:R-:W-:Y:S01]  /*0900*/  ISETP.NE.U32.AND P0, PT, R26, RZ, PT ;  /* 0x000000ff1a00720c */ /* 0x002fe20003f05070 */
[----:B---3--:R-:W-:Y:S01]  /*0910*/  IMAD.MOV R8, RZ, RZ, -R0 ;  /* 0x000000ffff087224 */ /* 0x008fe200078e0a00 */
[----:B------:R-:W-:Y:S01]  /*0920*/  SHF.R.U32.HI R7, RZ, R10, R7 ;  /* 0x0000000aff077219 */ /* 0x000fe20000011607 */
[----:B------:R-:W-:Y:S01]  /*0930*/  FMUL R6, R6, UR4 ;  /* 0x0000000406067c20 */ /* 0x000fe20008400000 */
[----:B------:R-:W-:-:S03]  /*0940*/  ISETP.NE.AND.EX P0, PT, R27, RZ, PT, P0 ;  /* 0x000000ff1b00720c */ /* 0x000fc60003f05300 */
[----:B------:R-:W1:Y:S01]  /*0950*/  LDC R14, c[0x0][0x148] ;  /* 0x00005200ff0e7b82 */ /* 0x000e620000000800 */
[----:B--2---:R-:W-:-:S07]  /*0960*/  IMAD R0, R5, R8, R4 ;  /* 0x0000000805007224 */ /* 0x004fce00078e0204 */
[----:B------:R-:W2:Y:S01]  /*0970*/  LDC R22, c[0x0][0x600] ;  /* 0x00018000ff167b82 */ /* 0x000ea20000000800 */
[-CC-:B----4-:R-:W-:Y:S02]  /*0980*/  SHF.R.U64 R28, R20, R12.reuse, R7.reuse ;  /* 0x0000000c141c7219 */ /* 0x190fe40000001207 */
[----:B------:R-:W-:Y:S01]  /*0990*/  SHF.R.U32.HI R5, RZ, R12, R7 ;  /* 0x0000000cff057219 */ /* 0x000fe20000011607 */
[----:B------:R-:W-:Y:S01]  /*09a0*/  IMAD.MOV.U32 R7, RZ, RZ, 0x1 ;  /* 0x00000001ff077424 */ /* 0x000fe200078e00ff */
[----:B------:R3:W4:Y:S03]  /*09b0*/  F2I.U32.TRUNC.NTZ R12, R6 ;  /* 0x00000006000c7305 */ /* 0x000726000020f000 */
[----:B------:R-:W1:Y:S01]  /*09c0*/  LDC R15, c[0x0][0x648] ;  /* 0x00019200ff0f7b82 */ /* 0x000e620000000800 */
[-C--:B0-----:R-:W-:Y:S02]  /*09d0*/  SHF.L.U32 R4, R9, R24.reuse, RZ ;  /* 0x0000001809047219 */ /* 0x081fe400000006ff */
[----:B------:R-:W-:-:S02]  /*09e0*/  SHF.R.U64 R30, R28, R24, R5 ;  /* 0x000000181c1e7219 */ /* 0x000fc40000001205 */
[----:B------:R-:W-:Y:S02]  /*09f0*/  LOP3.LUT R11, RZ, R4, RZ, 0x33, !PT ;  /* 0x00000004ff0b7212 */ /* 0x000fe400078e33ff */
[-C--:B------:R-:W-:Y:S01]  /*0a00*/  SHF.R.U32.HI R5, RZ, R24.reuse, R5 ;  /* 0x00000018ff057219 */ /* 0x080fe20000011605 */
[----:B------:R-:W0:Y:S01]  /*0a10*/  LDC R21, c[0x0][0x638] ;  /* 0x00018e00ff157b82 */ /* 0x000e220000000800 */
[----:B------:R-:W-:Y:S01]  /*0a20*/  SHF.L.U32 R10, R7, R24, RZ ;  /* 0x00000018070a7219 */ /* 0x000fe200000006ff */
[----:B------:R-:W-:-:S06]  /*0a30*/  IMAD.MOV.U32 R4, RZ, RZ, R30 ;  /* 0x000000ffff047224 */ /* 0x000fcc00078e001e */
[----:B------:R-:W0:Y:S01]  /*0a40*/  LDC R90, c[0x0][0x610] ;  /* 0x00018400ff5a7b82 */ /* 0x000e220000000800 */
[----:B---34-:R-:W-:Y:S05]  /*0a50*/  @!P0 BRA `(.L_x_6) ;  /* 0x0000000000288947 */ /* 0x018fea0003800000 */
[----:B------:R-:W3:Y:S02]  /*0a60*/  LDC R9, c[0x0][0x64c] ;  /* 0x00019300ff097b82 */ /* 0x000ee40000000800 */
[----:B---3--:R-:W-:-:S05]  /*0a70*/  IADD3 R9, P0, R30, R9, RZ ;  /* 0x000000091e097210 */ /* 0x008fca0007f1e0ff */
        /* <DEDUP_REMOVED lines=8> */
.L_x_6:
[----:B-1----:R-:W-:Y:S01]  /*0b00*/  SHF.R.U64 R4, R4, R15, R5 ;  /* 0x0000000f04047219 */ /* 0x002fe20000001205 */
[----:B--2---:R-:W-:Y:S01]  /*0b10*/  VIADD R5, R22, 0xffffffff ;  /* 0xffffffff16057836 */ /* 0x004fe20000000000 */
[----:B------:R-:W-:Y:S01]  /*0b20*/  LOP3.LUT R11, R28, R11, RZ, 0xc0, !PT ;  /* 0x0000000b1c0b7212 */ /* 0x000fe200078ec0ff */
[----:B------:R-:W-:Y:S02]  /*0b30*/  IMAD.MOV R12, RZ, RZ, -R12 ;  /* 0x000000ffff0c7224 */ /* 0x000fe400078e0a0c */
[----:B------:R-:W-:Y:S01]  /*0b40*/  IMAD.MOV R6, RZ, RZ, -R4 ;  /* 0x000000ffff067224 */ /* 0x000fe200078e0a04 */
[----:B------:R-:W-:Y:S01]  /*0b50*/  LOP3.LUT R5, R20, R5, RZ, 0xc0, !PT ;  /* 0x0000000514057212 */ /* 0x000fe200078ec0ff */
[----:B------:R-:W-:Y:S02]  /*0b60*/  @P3 IMAD R0, R14, R12, R3 ;  /* 0x0000000c0e003224 */ /* 0x000fe400078e0203 */
[----:B------:R-:W-:Y:S02]  /*0b70*/  IMAD R11, R10, R4, R11 ;  /* 0x000000040a0b7224 */ /* 0x000fe400078e020b */
[----:B0-----:R-:W-:-:S02]  /*0b80*/  IMAD R3, R6, R21, R30 ;  /* 0x0000001506037224 */ /* 0x001fc400078e021e */
[----:B------:R-:W-:Y:S02]  /*0b90*/  IMAD R90, R11, R90, R0 ;  /* 0x0000005a0b5a7224 */ /* 0x000fe400078e0200 */
[----:B------:R-:W-:Y:S02]  /*0ba0*/  IMAD R3, R3, R22, R5 ;  /* 0x0000001603037224 */ /* 0x000fe400078e0205 */
[----:B------:R-:W-:-:S03]  /*0bb0*/  IMAD.MOV.U32 R0, RZ, RZ, 0x1 ;  /* 0x00000001ff007424 */ /* 0x000fc600078e00ff */
[----:B------:R-:W-:Y:S02]  /*0bc0*/  SEL R89, R3, R90, !P3 ;  /* 0x0000005a03597207 */ /* 0x000fe40005800000 */
[----:B------:R-:W-:-:S07]  /*0bd0*/  SEL R90, R90, R3, !P3 ;  /* 0x000000035a5a7207 */ /* 0x000fce0005800000 */
.L_x_4:
[----:B------:R-:W-:-:S08]  /*0be0*/  NOP ;  /* 0x0000000000007918 */ /* 0x000fd00000000000 */
[----:B------:R-:W0:Y:S02]  /*0bf0*/  USETMAXREG.TRY_ALLOC.CTAPOOL UP0, 0xe8 ;  /* 0x000000e8000079c8 */ /* 0x000e240008000600 */
[----:B0-----:R-:W-:-:S13]  /*0c00*/  PLOP3.LUT P0, PT, PT, PT, UP0, 0x80, 0x0 ;  /* 0x000000000000781c */ /* 0x001fda0003f0f008 */
[----:B------:R-:W-:Y:S05]  /*0c10*/  @!P0 BRA `(.L_x_4) ;  /* 0xfffffffc00f08947 */ /* 0x000fea000383ffff */
[----:B------:R-:W-:Y:S01]  /*0c20*/  ULDC.64 UR4, c[0x0][0x598] ;  /* 0x0001660000047ab9 */ /* 0x000fe20000000a00 */
[----:B------:R-:W-:Y:S01]  /*0c30*/  ULDC.64 UR36, c[0x0][0x208] ;  /* 0x0000820000247ab9 */ /* 0x000fe20000000a00 */
[----:B------:R-:W-:-:S04]  /*0c40*/  ISETP.NE.U32.AND P0, PT, RZ, UR4, PT ;  /* 0x00000004ff007c0c */ /* 0x000fc8000bf05070 */
[----:B------:R-:W-:-:S13]  /*0c50*/  ISETP.NE.AND.EX P0, PT, RZ, UR5, PT, P0 ;  /* 0x00000005ff007c0c */ /* 0x000fda000bf05300 */
[----:B------:R-:W-:Y:S05]  /*0c60*/  @!P0 BRA `(.L_x_7) ;  /* 0x00000000001c8947 */ /* 0x000fea0003800000 */
[----:B------:R-:W0:Y:S02]  /*0c70*/  LDC.64 R4, c[0x0][0x598] ;  /* 0x00016600ff047b82 */ /* 0x000e240000000a00 */
[----:B0-----:R-:W2:Y:S02]  /*0c80*/  LDG.E.64 R4, desc[UR36][R4.64] ;  /* 0x0000002404047981 */ /* 0x001ea4000c1e1b00 */
[----:B--2---:R-:W-:-:S04]  /*0c90*/  ISETP.NE.U32.AND P0, PT, R4, RZ, PT ;  /* 0x000000ff0400720c */ /* 0x004fc80003f05070 */
[----:B------:R-:W-:-:S13]  /*0ca0*/  ISETP.NE.AND.EX P0, PT, R5, RZ, PT, P0 ;  /* 0x000000ff0500720c */ /* 0x000fda0003f05300 */
[----:B------:R-:W-:Y:S05]  /*0cb0*/  @!P0 BRA `(.L_x_7) ;  /* 0x0000000000088947 */ /* 0x000fea0003800000 */
[----:B------:R0:W5:Y:S01]  /*0cc0*/  LD.E R91, desc[UR36][R4.64] ;  /* 0x00000024045b7980 */ /* 0x000162000c101900 */
[----:B------:R-:W-:Y:S05]  /*0cd0*/  BRA `(.L_x_8) ;  /* 0x0000000000247947 */ /* 0x000fea0003800000 */
.L_x_7:
[----:B------:R-:W-:Y:S02]  /*0ce0*/  ULDC.64 UR4, c[0x0][0x588] ;  /* 0x0001620000047ab9 */ /* 0x000fe40000000a00 */
[----:B------:R-:W-:-:S04]  /*0cf0*/  ISETP.NE.U32.AND P0, PT, RZ, UR4, PT ;  /* 0x00000004ff007c0c */ /* 0x000fc8000bf05070 */
[----:B------:R-:W-:-:S13]  /*0d00*/  ISETP.NE.AND.EX P0, PT, RZ, UR5, PT, P0 ;  /* 0x00000005ff007c0c */ /* 0x000fda000bf05300 */
[----:B------:R-:W-:Y:S05]  /*0d10*/  @!P0 BRA `(.L_x_9) ;  /* 0x00000000000c8947 */ /* 0x000fea0003800000 */
[----:B------:R-:W0:Y:S02]  /*0d20*/  LDC.64 R4, c[0x0][0x588] ;  /* 0x00016200ff047b82 */ /* 0x000e240000000a00 */
[----:B0-----:R1:W5:Y:S01]  /*0d30*/  LDG.E R91, desc[UR36][R4.64] ;  /* 0x00000024045b7981 */ /* 0x001362000c1e1900 */
[----:B------:R-:W-:Y:S05]  /*0d40*/  BRA `(.L_x_8) ;  /* 0x0000000000087947 */ /* 0x000fea0003800000 */
.L_x_9:
[----:B------:R-:W-:Y:S02]  /*0d50*/  ULDC UR4, c[0x0][0x580] ;  /* 0x0001600000047ab9 */ /* 0x000fe40000000800 */
[----:B------:R-:W-:-:S07]  /*0d60*/  IMAD.U32 R91, RZ, RZ, UR4 ;  /* 0x00000004ff5b7e24 */ /* 0x000fce000f8e00ff */
.L_x_8:
[----:B------:R-:W-:Y:S02]  /*0d70*/  ULDC.64 UR4, c[0x0][0x5a0] ;  /* 0x0001680000047ab9 */ /* 0x000fe40000000a00 */
[----:B------:R-:W-:-:S04]  /*0d80*/  ISETP.NE.U32.AND P0, PT, RZ, UR4, PT ;  /* 0x00000004ff007c0c */ /* 0x000fc8000bf05070 */
[----:B------:R-:W-:-:S13]  /*0d90*/  ISETP.NE.AND.EX P0, PT, RZ, UR5, PT, P0 ;  /* 0x00000005ff007c0c */ /* 0x000fda000bf05300 */
[----:B------:R-:W-:Y:S05]  /*0da0*/  @!P0 BRA `(.L_x_10) ;  /* 0x00000000001c8947 */ /* 0x000fea0003800000 */
[----:B01----:R-:W0:Y:S02]  /*0db0*/  LDC.64 R4, c[0x0][0x5a0] ;  /* 0x00016800ff047b82 */ /* 0x003e240000000a00 */
[----:B0-----:R-:W2:Y:S02]  /*0dc0*/  LDG.E.64 R4, desc[UR36][R4.64] ;  /* 0x0000002404047981 */ /* 0x001ea4000c1e1b00 */
[----:B--2---:R-:W-:-:S04]  /*0dd0*/  ISETP.NE.U32.AND P0, PT, R4, RZ, PT ;  /* 0x000000ff0400720c */ /* 0x004fc80003f05070 */
[----:B------:R-:W-:-:S13]  /*0de0*/  ISETP.NE.AND.EX P0, PT, R5, RZ, PT, P0 ;  /* 0x000000ff0500720c */ /* 0x000fda0003f05300 */
[----:B------:R-:W-:Y:S05]  /*0df0*/  @!P0 BRA `(.L_x_10) ;  /* 0x0000000000088947 */ /* 0x000fea0003800000 */
[----:B------:R0:W5:Y:S01]  /*0e00*/  LD.E R92, desc[UR36][R4.64] ;  /* 0x00000024045c7980 */ /* 0x000162000c101900 */
[----:B------:R-:W-:Y:S05]  /*0e10*/  BRA `(.L_x_11) ;  /* 0x0000000000247947 */ /* 0x000fea0003800000 */
.L_x_10:
[----:B------:R-:W-:Y:S02]  /*0e20*/  ULDC.64 UR4, c[0x0][0x590] ;  /* 0x0001640000047ab9 */ /* 0x000fe40000000a00 */
[----:B------:R-:W-:-:S04]  /*0e30*/  ISETP.NE.U32.AND P0, PT, RZ, UR4, PT ;  /* 0x00000004ff007c0c */ /* 0x000fc8000bf05070 */
[----:B------:R-:W-:-:S13]  /*0e40*/  ISETP.NE.AND.EX P0, PT, RZ, UR5, PT, P0 ;  /* 0x00000005ff007c0c */ /* 0x000fda000bf05300 */
[----:B------:R-:W-:Y:S05]  /*0e50*/  @!P0 BRA `(.L_x_12) ;  /* 0x00000000000c8947 */ /* 0x000fea0003800000 */
[----:B------:R-:W2:Y:S02]  /*0e60*/  LDC.64 R92, c[0x0][0x590] ;  /* 0x00016400ff5c7b82 */ /* 0x000ea40000000a00 */
[----:B--2---:R2:W5:Y:S01]  /*0e70*/  LDG.E R92, desc[UR36][R92.64] ;  /* 0x000000245c5c7981 */ /* 0x004562000c1e1900 */
[----:B------:R-:W-:Y:S05]  /*0e80*/  BRA `(.L_x_11) ;  /* 0x0000000000087947 */ /* 0x000fea0003800000 */
.L_x_12:
[----:B------:R-:W-:Y:S02]  /*0e90*/  ULDC UR4, c[0x0][0x584] ;  /* 0x0001610000047ab9 */ /* 0x000fe40000000800 */
[----:B------:R-:W-:-:S07]  /*0ea0*/  IMAD.U32 R92, RZ, RZ, UR4 ;  /* 0x00000004ff5c7e24 */ /* 0x000fce000f8e00ff */
.L_x_11:
[----:B------:R-:W-:-:S13]  /*0eb0*/  LOP3.LUT P0, RZ, R0, 0xff, RZ, 0xc0, !PT ;  /* 0x000000ff00ff7812 */ /* 0x000fda000780c0ff */
[----:B------:R-:W-:Y:S05]  /*0ec0*/  @!P0 EXIT ;  /* 0x000000000000894d */ /* 0x000fea0003800000 */
[----:B------:R-:W-:Y:S01]  /*0ed0*/  ULDC UR4, c[0x0][0x28c] ;  /* 0x0000a30000047ab9 */ /* 0x000fe20000000800 */
[----:B------:R-:W-:Y:S01]  /*0ee0*/  UMOV UR38, URZ ;  /* 0x0000003f00267c82 */ /* 0x000fe20008000000 */
[----:B------:R-:W-:Y:S01]  /*0ef0*/  UIADD3 UR4, UR4, 0x7f, URZ ;  /* 0x0000007f04047890 */ /* 0x000fe2000fffe03f */
[----:B------:R-:W-:-:S03]  /*0f00*/  UMOV UR39, URZ ;  /* 0x0000003f00277c82 */ /* 0x000fc60008000000 */
[----:B------:R-:W-:-:S04]  /*0f10*/  USHF.R.S32.HI UR5, URZ, 0x1f, UR4 ;  /* 0x0000001f3f057899 */ /* 0x000fc80008011404 */
[----:B------:R-:W-:-:S04]  /*0f20*/  ULEA.HI UR5, UR5, UR4, URZ, 0x7 ;  /* 0x0000000405057291 */ /* 0x000fc8000f8f383f */
[----:B------:R-:W-:-:S12]  /*0f30*/  USHF.R.S32.HI UR40, URZ, 0x7, UR5 ;  /* 0x000000073f287899 */ /* 0x000fd80008011405 */
.L_x_173:
[----:B---3--:R-:W3:Y:S01]  /*0f40*/  S2R R3, SR_CgaCtaId ;  /* 0x0000000000037919 */ /* 0x008ee20000008800 */
[----:B------:R-:W-:-:S04]  /*0f50*/  MOV R0, 0x400 ;  /* 0x0000040000007802 */ /* 0x000fc80000000f00 */
[----:B---3--:R-:W-:-:S05]  /*0f60*/  LEA R0, R3, R0, 0x18 ;  /* 0x0000000003007211 */ /* 0x008fca00078ec0ff */
[----:B------:R-:W-:-:S05]  /*0f70*/  VIADD R0, R0, 0x800 ;  /* 0x0000080000007836 */ /* 0x000fca0000000000 */
[----:B------:R-:W-:-:S13]  /*0f80*/  LOP3.LUT P0, RZ, R0, 0x1bf, RZ, 0xc0, !PT ;  /* 0x000001bf00ff7812 */ /* 0x000fda000780c0ff */
[----:B-1--4-:R-:W-:Y:S05]  /*0f90*/  @!P0 BRA `(.L_x_13) ;  /* 0x0000000000408947 */ /* 0x012fea0003800000 */
[----:B------:R-:W-:Y:S01]  /*0fa0*/  MOV R0, 0x0 ;  /* 0x0000000000007802 */ /* 0x000fe20000000f00 */
[----:B------:R-:W-:Y:S01]  /*0fb0*/  ULDC.64 UR4, c[0x4][0x70] ;  /* 0x01001c0000047ab9 */ /* 0x000fe20000000a00 */
[----:B------:R-:W-:Y:S01]  /*0fc0*/  ULDC.64 UR6, c[0x4][0x8] ;  /* 0x0100020000067ab9 */ /* 0x000fe20000000a00 */
[----:B01----:R-:W-:Y:S01]  /*0fd0*/  IMAD.U32 R4, RZ, RZ, UR4 ;  /* 0x00000004ff047e24 */ /* 0x003fe2000f8e00ff */
[----:B------:R0:W1:Y:S01]  /*0fe0*/  LDC.64 R14, c[0x4][R0] ;  /* 0x01000000000e7b82 */ /* 0x0000620000000a00 */
[----:B------:R-:W-:Y:S01]  /*0ff0*/  IMAD.U32 R5, RZ, RZ, UR5 ;  /* 0x00000005ff057e24 */ /* 0x000fe2000f8e00ff */
[----:B------:R-:W-:Y:S01]  /*1000*/  ULDC.64 UR4, c[0x4][0x78] ;  /* 0x01001e0000047ab9 */ /* 0x000fe20000000a00 */
[----:B------:R-:W-:Y:S02]  /*1010*/  IMAD.U32 R10, RZ, RZ, UR6 ;  /* 0x00000006ff0a7e24 */ /* 0x000fe4000f8e00ff */
[----:B------:R-:W-:Y:S02]  /*1020*/  IMAD.U32 R6, RZ, RZ, UR4 ;  /* 0x00000004ff067e24 */ /* 0x000fe4000f8e00ff */
[----:B------:R-:W-:-:S02]  /*1030*/  IMAD.U32 R7, RZ, RZ, UR5 ;  /* 0x00000005ff077e24 */ /* 0x000fc4000f8e00ff */
[----:B------:R-:W-:Y:S02]  /*1040*/  IMAD.U32 R11, RZ, RZ, UR7 ;  /* 0x00000007ff0b7e24 */ /* 0x000fe4000f8e00ff */
[----:B------:R-:W-:Y:S02]  /*1050*/  IMAD.MOV.U32 R8, RZ, RZ, 0x70 ;  /* 0x00000070ff087424 */ /* 0x000fe400078e00ff */
[----:B------:R-:W-:Y:S02]  /*1060*/  IMAD.MOV.U32 R12, RZ, RZ, 0x1 ;  /* 0x00000001ff0c7424 */ /* 0x000fe400078e00ff */
[----:B0-----:R-:W-:-:S07]  /*1070*/  IMAD.MOV.U32 R13, RZ, RZ, RZ ;  /* 0x000000ffff0d7224 */ /* 0x001fce00078e00ff */
[----:B------:R-:W-:-:S07]  /*1080*/  LEPC R20, `(.L_x_13) ;  /* 0x000000001014794e */ /* 0x000fce0000000000 */
[----:B-12--5:R-:W-:Y:S05]  /*1090*/  CALL.ABS.NOINC R14 ;  /* 0x000000000e007343 */ /* 0x026fea0003c00000 */
.L_x_13:
[----:B------:R-:W3:Y:S01]  /*10a0*/  S2R R3, SR_CgaCtaId ;  /* 0x0000000000037919 */ /* 0x000ee20000008800 */
[----:B------:R-:W-:-:S04]  /*10b0*/  MOV R0, 0x400 ;  /* 0x0000040000007802 */ /* 0x000fc80000000f00 */
[----:B---3--:R-:W-:-:S05]  /*10c0*/  LEA R0, R3, R0, 0x18 ;  /* 0x0000000003007211 */ /* 0x008fca00078ec0ff */
[----:B------:R-:W-:-:S05]  /*10d0*/  VIADD R28, R0, 0x28800 ;  /* 0x00028800001c7836 */ /* 0x000fca0000000000 */
[----:B------:R-:W-:-:S13]  /*10e0*/  LOP3.LUT P0, RZ, R28, 0x3ff, RZ, 0xc0, !PT ;  /* 0x000003ff1cff7812 */ /* 0x000fda000780c0ff */
[----:B------:R-:W-:Y:S05]  /*10f0*/  @!P0 BRA `(.L_x_14) ;  /* 0x00000000007c8947 */ /* 0x000fea0003800000 */
        /* <DEDUP_REMOVED lines=16> */
.L_x_15:
[----:B------:R-:W0:Y:S01]  /*1200*/  LDC.64 R22, c[0x4][R22] ;  /* 0x0100000016167b82 */ /* 0x000e220000000a00 */
[----:B------:R-:W-:Y:S01]  /*1210*/  ULDC.64 UR4, c[0x4][0x70] ;  /* 0x01001c0000047ab9 */ /* 0x000fe20000000a00 */
[----:B------:R-:W-:Y:S01]  /*1220*/  ULDC.64 UR6, c[0x4][0x10] ;  /* 0x0100040000067ab9 */ /* 0x000fe20000000a00 */
[----:B------:R-:W-:Y:S02]  /*1230*/  IMAD.U32 R4, RZ, RZ, UR4 ;  /* 0x00000004ff047e24 */ /* 0x000fe4000f8e00ff */
        /* <DEDUP_REMOVED lines=8> */
[----:B------:R-:W-:-:S07]  /*12c0*/  IMAD.MOV.U32 R13, RZ, RZ, RZ ;  /* 0x000000ffff0d7224 */ /* 0x000fce00078e00ff */
[----:B------:R-:W-:-:S07]  /*12d0*/  LEPC R20, `(.L_x_14) ;  /* 0x000000001014794e */ /* 0x000fce0000000000 */
[----:B0-----:R-:W-:Y:S05]  /*12e0*/  CALL.ABS.NOINC R22 ;  /* 0x0000000016007343 */ /* 0x001fea0003c00000 */
.L_x_14:
[----:B------:R-:W-:Y:S01]  /*12f0*/  UMOV UR4, 0xffffffff ;  /* 0xffffffff00047882 */ /* 0x000fe20000000000 */
[----:B------:R-:W-:Y:S02]  /*1300*/  LOP3.LUT R0, R19, 0x1, RZ, 0xfc, !PT ;  /* 0x0000000113007812 */ /* 0x000fe400078efcff */
[----:B------:R-:W-:Y:S02]  /*1310*/  LOP3.LUT R13, R18, 0x80, RZ, 0xc0, !PT ;  /* 0x00000080120d7812 */ /* 0x000fe400078ec0ff */
[----:B------:R-:W-:Y:S02]  /*1320*/  ISETP.NE.AND P0, PT, R0, 0x3, PT ;  /* 0x000000030000780c */ /* 0x000fe40003f05270 */
[----:B------:R-:W-:Y:S01]  /*1330*/  SHF.R.U32.HI R13, RZ, 0x7, R13 ;  /* 0x00000007ff0d7819 */ /* 0x000fe2000001160d */
[----:B------:R-:W-:Y:S10]  /*1340*/  BRA.DIV UR4, `(.L_x_16) ;  /* 0x000000a604a47947 */ /* 0x000ff4000b800000 */
.L_x_202:
[----:B------:R-:W-:Y:S05]  /*1350*/  @!P0 BRA `(.L_x_17) ;  /* 0x0000000000048947 */ /* 0x000fea0003800000 */
[----:B------:R-:W-:Y:S01]  /*1360*/  BPT.TRAP 0x1 ;  /* 0x000000040000795c */ /* 0x000fe20000300000 */
.L_x_17:
[----:B------:R-:W3:Y:S01]  /*1370*/  S2UR UR5, SR_CgaCtaId ;  /* 0x00000000000579c3 */ /* 0x000ee20000008800 */
[----:B------:R-:W-:Y:S01]  /*1380*/  UMOV UR4, 0x400 ;  /* 0x0000040000047882 */ /* 0x000fe20000000000 */
[----:B------:R-:W-:Y:S02]  /*1390*/  IMAD.U32 R3, RZ, RZ, UR38 ;  /* 0x00000026ff037e24 */ /* 0x000fe4000f8e00ff */
[----:B01----:R-:W-:-:S03]  /*13a0*/  IMAD.U32 R5, RZ, RZ, UR39 ;  /* 0x00000027ff057e24 */ /* 0x003fc6000f8e00ff */
[----:B------:R-:W-:Y:S01]  /*13b0*/  SHF.L.U32 R3, R3, 0x1f, RZ ;  /* 0x0000001f03037819 */ /* 0x000fe200000006ff */
[----:B---3--:R-:W-:-:S06]  /*13c0*/  ULEA UR4, UR5, UR4, 0x18 ;  /* 0x0000000405047291 */ /* 0x008fcc000f8ec03f */
[----:B------:R-:W-:-:S04]  /*13d0*/  IMAD.U32 R0, RZ, RZ, UR4 ;  /* 0x00000004ff007e24 */ /* 0x000fc8000f8e00ff */
[----:B------:R-:W-:-:S04]  /*13e0*/  IMAD R4, R5, 0x8, R0 ;  /* 0x0000000805047824 */ /* 0x000fc800078e0200 */
[----:B------:R0:W1:Y:S01]  /*13f0*/  SYNCS.PHASECHK.TRANS64.TRYWAIT P1, [R4+URZ], R3 ;  /* 0x00000003040075a7 */ /* 0x000062000802017f */
[----:B------:R-:W-:Y:S05]  /*1400*/  @!P0 BRA `(.L_x_18) ;  /* 0x0000000000048947 */ /* 0x000fea0003800000 */
[----:B------:R-:W-:Y:S01]  /*1410*/  BPT.TRAP 0x1 ;  /* 0x000000040000795c */ /* 0x000fe20000300000 */
.L_x_18:
[----:B-1----:R-:W-:Y:S05]  /*1420*/  @P1 BRA `(.L_x_19) ;  /* 0x0000000000081947 */ /* 0x002fea0003800000 */
[----:B------:R-:W1:Y:S02]  /*1430*/  SYNCS.PHASECHK.TRANS64.TRYWAIT P1, [R4+URZ], R3 ;  /* 0x00000003040075a7 */ /* 0x000e64000802017f */
[----:B-1----:R-:W-:Y:S05]  /*1440*/  @!P1 BRA `(.L_x_20) ;  /* 0x000000a400809947 */ /* 0x002fea0003800000 */
.L_x_19:
[----:B------:R-:W-:-:S04]  /*1450*/  UIADD3 UR4, UR39, 0x1, URZ ;  /* 0x0000000127047890 */ /* 0x000fc8000fffe03f */
[----:B------:R-:W-:Y:S02]  /*1460*/  UISETP.NE.AND UP0, UPT, UR4, 0x5, UPT ;  /* 0x000000050400788c */ /* 0x000fe4000bf05270 */
[----:B01----:R-:W-:Y:S02]  /*1470*/  IMAD.U32 R3, RZ, RZ, UR4 ;  /* 0x00000004ff037e24 */ /* 0x003fe4000f8e00ff */
[----:B------:R-:W-:Y:S02]  /*1480*/  USEL UR4, URZ, 0x1, UP0 ;  /* 0x000000013f047887 */ /* 0x000fe40008000000 */
[----:B------:R-:W-:Y:S02]  /*1490*/  PLOP3.LUT P1, PT, PT, PT, UP0, 0x80, 0x0 ;  /* 0x000000000000781c */ /* 0x000fe40003f2f008 */
[----:B------:R-:W-:Y:S02]  /*14a0*/  ULOP3.LUT UR4, UR38, UR4, URZ, 0x3c, !UPT ;  /* 0x0000000426047292 */ /* 0x000fe4000f8e3c3f */
[----:B------:R-:W-:-:S04]  /*14b0*/  SEL R3, R3, RZ, P1 ;  /* 0x000000ff03037207 */ /* 0x000fc80000800000 */
[----:B--2---:R-:W-:Y:S01]  /*14c0*/  IMAD.U32 R93, RZ, RZ, UR4 ;  /* 0x00000004ff5d7e24 */ /* 0x004fe2000f8e00ff */
[----:B------:R-:W-:Y:S06]  /*14d0*/  @!P0 BRA `(.L_x_21) ;  /* 0x0000000000048947 */ /* 0x000fec0003800000 */
[----:B------:R-:W-:Y:S01]  /*14e0*/  BPT.TRAP 0x1 ;  /* 0x000000040000795c */ /* 0x000fe20000300000 */
.L_x_21:
[C---:B------:R-:W-:Y:S01]  /*14f0*/  IMAD.SHL.U32 R6, R18.reuse, 0x100, RZ ;  /* 0x0000010012067824 */ /* 0x040fe200078e00ff */
[--C-:B------:R-:W-:Y:S01]  /*1500*/  SHF.R.U32.HI R5, RZ, 0x2, R18.reuse ;  /* 0x00000002ff057819 */ /* 0x100fe20000011612 */
[----:B------:R-:W-:Y:S01]  /*1510*/  IMAD.U32 R22, RZ, RZ, UR40 ;  /* 0x00000028ff167e24 */ /* 0x000fe2000f8e00ff */
[----:B------:R-:W-:Y:S02]  /*1520*/  LOP3.LUT R4, R18, 0x2, RZ, 0xc0, !PT ;  /* 0x0000000212047812 */ /* 0x000fe400078ec0ff */
[----:B------:R-:W-:Y:S02]  /*1530*/  LOP3.LUT R5, R5, 0x7, RZ, 0xc0, !PT ;  /* 0x0000000705057812 */ /* 0x000fe400078ec0ff */
[----:B------:R-:W-:Y:S02]  /*1540*/  SHF.R.U32.HI R7, RZ, 0x1, R18 ;  /* 0x00000001ff077819 */ /* 0x000fe40000011612 */
[----:B------:R-:W-:Y:S02]  /*1550*/  LOP3.LUT R6, R6, 0x100, RZ, 0xc0, !PT ;  /* 0x0000010006067812 */ /* 0x000fe400078ec0ff */
[----:B------:R-:W-:Y:S01]  /*1560*/  PRMT R4, R4, 0x2104, R5 ;  /* 0x0000210404047816 */ /* 0x000fe20000000005 */
[----:B------:R-:W-:Y:S01]  /*1570*/  IMAD.SHL.U32 R5, R18, 0x40, RZ ;  /* 0x0000004012057824 */ /* 0x000fe200078e00ff */
[----:B------:R-:W-:Y:S01]  /*1580*/  LOP3.LUT R6, R6, 0x30, R7, 0xf8, !PT ;  /* 0x0000003006067812 */ /* 0x000fe200078ef807 */
[C---:B------:R-:W-:Y:S01]  /*1590*/  IMAD.SHL.U32 R7, R18.reuse, 0x20, RZ ;  /* 0x0000002012077824 */ /* 0x040fe200078e00ff */
[----:B------:R-:W-:-:S02]  /*15a0*/  LOP3.LUT P1, RZ, R18, 0x20, RZ, 0xc0, !PT ;  /* 0x0000002012ff7812 */ /* 0x000fc4000782c0ff */
[----:B------:R-:W-:Y:S01]  /*15b0*/  LOP3.LUT R5, R4, 0x2000, R5, 0xf8, !PT ;  /* 0x0000200004057812 */ /* 0x000fe200078ef805 */
[----:B------:R-:W-:Y:S01]  /*15c0*/  IMAD.U32 R4, RZ, RZ, UR39 ;  /* 0x00000027ff047e24 */ /* 0x000fe2000f8e00ff */
[----:B------:R-:W-:Y:S02]  /*15d0*/  LOP3.LUT R6, R6, 0x20, R7, 0x78, !PT ;  /* 0x0000002006067812 */ /* 0x000fe400078e7807 */
[----:B------:R-:W-:Y:S02]  /*15e0*/  SHF.L.U32 R7, R93, 0x1f, RZ ;  /* 0x0000001f5d077819 */ /* 0x000fe400000006ff */
[----:B------:R-:W-:Y:S01]  /*15f0*/  ISETP.NE.AND P2, PT, R22, 0x1, PT ;  /* 0x000000011600780c */ /* 0x000fe20003f45270 */
[----:B------:R-:W-:Y:S02]  /*1600*/  IMAD.IADD R5, R5, 0x1, R6 ;  /* 0x0000000105057824 */ /* 0x000fe400078e0206 */
[----:B------:R-:W-:Y:S02]  /*1610*/  IMAD R6, R3, 0x8, R0 ;  /* 0x0000000803067824 */ /* 0x000fe400078e0200 */
[----:B------:R-:W-:-:S02]  /*1620*/  IMAD R9, R4, 0x8000, R5 ;  /* 0x0000800004097824 */ /* 0x000fc400078e0205 */
[----:B------:R-:W-:Y:S02]  /*1630*/  IMAD.MOV.U32 R4, RZ, RZ, 0x90 ;  /* 0x00000090ff047424 */ /* 0x000fe400078e00ff */
[----:B------:R-:W-:-:S03]  /*1640*/  IMAD.IADD R9, R0, 0x1, R9 ;  /* 0x0000000100097824 */ /* 0x000fc600078e0209 */
[----:B------:R-:W-:Y:S01]  /*1650*/  SEL R4, R4, 0x70, !P1 ;  /* 0x0000007004047807 */ /* 0x000fe20004800000 */
[----:B------:R0:W1:Y:S01]  /*1660*/  SYNCS.PHASECHK.TRANS64.TRYWAIT P1, [R6+URZ], R7 ;  /* 0x00000007060075a7 */ /* 0x000062000802017f */
[----:B------:R0:W2:Y:S05]  /*1670*/  LDS.U8 R12, [R9+0x808] ;  /* 0x00080800090c7984 */ /* 0x0000aa0000000000 */
[----:B------:R-:W-:Y:S05]  /*1680*/  WARPSYNC.ALL ;  /* 0x0000000000007948 */ /* 0x000fea0003800000 */
[----:B------:R-:W-:Y:S01]  /*1690*/  IMAD.IADD R8, R9, 0x1, R4 ;  /* 0x0000000109087824 */ /* 0x000fe200078e0204 */
[----:B------:R-:W2:Y:S04]  /*16a0*/  LDS.U8 R15, [R9+0x848] ;  /* 0x00084800090f7984 */ /* 0x000ea80000000000 */
[----:B------:R-:W-:Y:S04]  /*16b0*/  LDS.U8 R20, [R9+0xc08] ;  /* 0x000c080009147984 */ /* 0x000fe80000000000 */
[----:B------:R-:W3:Y:S04]  /*16c0*/  LDS.U8 R27, [R9+0xc48] ;  /* 0x000c4800091b7984 */ /* 0x000ee80000000000 */
[----:B------:R-:W-:Y:S04]  /*16d0*/  LDS.U8 R14, [R9+0xc00] ;  /* 0x000c0000090e7984 */ /* 0x000fe80000000000 */
[----:B------:R-:W4:Y:S04]  /*16e0*/  LDS.U8 R23, [R9+0xc40] ;  /* 0x000c400009177984 */ /* 0x000f280000000000 */
[----:B------:R-:W0:Y:S04]  /*16f0*/  LDS.U8 R21, [R8+0x808] ;  /* 0x0008080008157984 */ /* 0x000e280000000000 */
[----:B------:R-:W1:Y:S04]  /*1700*/  LDS.U8 R29, [R8+0xc08] ;  /* 0x000c0800081d7984 */ /* 0x000e680000000000 */
[----:B------:R-:W-:Y:S04]  /*1710*/  LDS.U8 R10, [R9+0x800] ;  /* 0x00080000090a7984 */ /* 0x000fe80000000000 */
[----:B------:R-:W1:Y:S04]  /*1720*/  LDS.U8 R11, [R9+0x840] ;  /* 0x00084000090b7984 */ /* 0x000e680000000000 */
[----:B------:R-:W1:Y:S04]  /*1730*/  LDS.U8 R13, [R8+0x800] ;  /* 0x00080000080d7984 */ /* 0x000e680000000000 */
[----:B------:R-:W1:Y:S01]  /*1740*/  LDS.U8 R25, [R8+0xc00] ;  /* 0x000c000008197984 */ /* 0x000e620000000000 */
[----:B--2---:R-:W-:-:S03]  /*1750*/  PRMT R12, R15, 0x7604, R12 ;  /* 0x000076040f0c7816 */ /* 0x004fc6000000000c */
[----:B------:R-:W-:Y:S01]  /*1760*/  LDS.U8 R15, [R9+0x4800] ;  /* 0x00480000090f7984 */ /* 0x000fe20000000000 */
[----:B---3--:R-:W-:-:S03]  /*1770*/  PRMT R20, R27, 0x7604, R20 ;  /* 0x000076041b147816 */ /* 0x008fc60000000014 */
[----:B------:R-:W2:Y:S04]  /*1780*/  LDS.U8 R22, [R9+0x4840] ;  /* 0x0048400009167984 */ /* 0x000ea80000000000 */
[----:B------:R-:W-:Y:S01]  /*1790*/  LDS.U8 R26, [R9+0x4848] ;  /* 0x00484800091a7984 */ /* 0x000fe20000000000 */
[----:B----4-:R-:W-:-:S03]  /*17a0*/  PRMT R14, R23, 0x7604, R14 ;  /* 0x00007604170e7816 */ /* 0x010fc6000000000e */
[----:B------:R-:W-:Y:S01]  /*17b0*/  LDS.U8 R34, [R9+0x4c40] ;  /* 0x004c400009227984 */ /* 0x000fe20000000000 */
[----:B0-----:R-:W-:-:S03]  /*17c0*/  PRMT R12, R21, 0x7054, R12 ;  /* 0x00007054150c7816 */ /* 0x001fc6000000000c */
[----:B------:R-:W0:Y:S01]  /*17d0*/  LDS.U8 R23, [R9+0x4c00] ;  /* 0x004c000009177984 */ /* 0x000e220000000000 */
[----:B-1----:R-:W-:-:S03]  /*17e0*/  PRMT R20, R29, 0x7054, R20 ;  /* 0x000070541d147816 */ /* 0x002fc60000000014 */
[----:B------:R-:W1:Y:S04]  /*17f0*/  LDS.U8 R21, [R9+0x4808] ;  /* 0x0048080009157984 */ /* 0x000e680000000000 */
[----:B------:R-:W-:Y:S01]  /*1800*/  LDS.U8 R29, [R9+0x4c08] ;  /* 0x004c0800091d7984 */ /* 0x000fe20000000000 */
[----:B------:R-:W-:-:S03]  /*1810*/  PRMT R10, R11, 0x7604, R10 ;  /* 0x000076040b0a7816 */ /* 0x000fc6000000000a */
[----:B------:R-:W3:Y:S01]  /*1820*/  LDS.U8 R38, [R9+0x4c48] ;  /* 0x004c480009267984 */ /* 0x000ee20000000000 */
[----:B------:R-:W-:-:S03]  /*1830*/  PRMT R10, R13, 0x7054, R10 ;  /* 0x000070540d0a7816 */ /* 0x000fc6000000000a */
[----:B------:R-:W-:Y:S01]  /*1840*/  LDS.U8 R31, [R9+0x1000] ;  /* 0x00100000091f7984 */ /* 0x000fe20000000000 */
[----:B------:R-:W-:-:S03]  /*1850*/  PRMT R14, R25, 0x7054, R14 ;  /* 0x00007054190e7816 */ /* 0x000fc6000000000e */
[----:B------:R-:W4:Y:S04]  /*1860*/  LDS.U8 R44, [R9+0x1040] ;  /* 0x00104000092c7984 */ /* 0x000f280000000000 */
[----:B------:R-:W-:Y:S04]  /*1870*/  LDS.U8 R33, [R9+0x1008] ;  /* 0x0010080009217984 */ /* 0x000fe80000000000 */
[----:B------:R-:W4:Y:S01]  /*1880*/  LDS.U8 R48, [R9+0x1048] ;  /* 0x0010480009307984 */ /* 0x000f220000000000 */
[----:B--2---:R-:W-:-:S03]  /*1890*/  PRMT R15, R22, 0x7604, R15 ;  /* 0x00007604160f7816 */ /* 0x004fc6000000000f */
[----:B------:R-:W-:Y:S04]  /*18a0*/  LDS.U8 R35, [R9+0x1400] ;  /* 0x0014000009237984 */ /* 0x000fe80000000000 */
[----:B------:R-:W2:Y:S04]  /*18b0*/  LDS.U8 R54, [R9+0x1440] ;  /* 0x0014400009367984 */ /* 0x000ea80000000000 */
[----:B------:R-:W-:Y:S01]  /*18c0*/  LDS.U8 R37, [R9+0x1408] ;  /* 0x0014080009257984 */ /* 0x000fe20000000000 */
[----:B0-----:R-:W-:-:S03]  /*18d0*/  PRMT R23, R34, 0x7604, R23 ;  /* 0x0000760422177816 */ /* 0x001fc60000000017 */
[----:B------:R-:W0:Y:S01]  /*18e0*/  LDS.U8 R58, [R9+0x1448] ;  /* 0x00144800093a7984 */ /* 0x000e220000000000 */
[----:B-1----:R-:W-:-:S03]  /*18f0*/  PRMT R21, R26, 0x7604, R21 ;  /* 0x000076041a157816 */ /* 0x002fc60000000015 */
[----:B------:R-:W-:Y:S04]  /*1900*/  LDS.U8 R39, [R9+0x5000] ;  /* 0x0050000009277984 */ /* 0x000fe80000000000 */
[----:B------:R-:W1:Y:S01]  /*1910*/  LDS.U8 R64, [R9+0x5040] ;  /* 0x0050400009407984 */ /* 0x000e620000000000 */
[----:B---3--:R-:W-:-:S03]  /*1920*/  PRMT R29, R38, 0x7604, R29 ;  /* 0x00007604261d7816 */ /* 0x008fc6000000001d */
[----:B------:R-:W-:Y:S04]  /*1930*/  LDS.U8 R41, [R9+0x5008] ;  /* 0x0050080009297984 */ /* 0x000fe80000000000 */
[----:B------:R-:W3:Y:S01]  /*1940*/  LDS.U8 R68, [R9+0x5048] ;  /* 0x0050480009447984 */ /* 0x000ee20000000000 */
[----:B----4-:R-:W-:-:S03]  /*1950*/  PRMT R31, R44, 0x7604, R31 ;  /* 0x000076042c1f7816 */ /* 0x010fc6000000001f */
[----:B------:R-:W-:Y:S04]  /*1960*/  LDS.U8 R43, [R9+0x5400] ;  /* 0x00540000092b7984 */ /* 0x000fe80000000000 */
[----:B------:R-:W4:Y:S01]  /*1970*/  LDS.U8 R74, [R9+0x5440] ;  /* 0x00544000094a7984 */ /* 0x000f220000000000 */
[----:B------:R-:W-:-:S03]  /*1980*/  PRMT R33, R48, 0x7604, R33 ;  /* 0x0000760430217816 */ /* 0x000fc60000000021 */
[----:B------:R-:W-:Y:S04]  /*1990*/  LDS.U8 R45, [R9+0x5408] ;  /* 0x00540800092d7984 */ /* 0x000fe80000000000 */
[----:B------:R-:W4:Y:S01]  /*19a0*/  LDS.U8 R78, [R9+0x5448] ;  /* 0x00544800094e7984 */ /* 0x000f220000000000 */
[----:B--2---:R-:W-:-:S03]  /*19b0*/  PRMT R35, R54, 0x7604, R35 ;  /* 0x0000760436237816 */ /* 0x004fc60000000023 */
[----:B------:R-:W2:Y:S04]  /*19c0*/  LDS.U8 R24, [R8+0x4800] ;  /* 0x0048000008187984 */ /* 0x000ea80000000000 */
[----:B------:R-:W2:Y:S01]  /*19d0*/  LDS.U8 R30, [R8+0x4808] ;  /* 0x00480800081e7984 */ /* 0x000ea20000000000 */
[----:B0-----:R-:W-:-:S03]  /*19e0*/  PRMT R37, R58, 0x7604, R37 ;  /* 0x000076043a257816 */ /* 0x001fc60000000025 */
[----:B------:R-:W0:Y:S04]  /*19f0*/  LDS.U8 R36, [R8+0x4c00] ;  /* 0x004c000008247984 */ /* 0x000e280000000000 */
[----:B------:R-:W0:Y:S01]  /*1a00*/  LDS.U8 R40, [R8+0x4c08] ;  /* 0x004c080008287984 */ /* 0x000e220000000000 */
[----:B-1----:R-:W-:-:S03]  /*1a10*/  PRMT R39, R64, 0x7604, R39 ;  /* 0x0000760440277816 */ /* 0x002fc60000000027 */
[----:B------:R-:W1:Y:S04]  /*1a20*/  LDS.U8 R46, [R8+0x1000] ;  /* 0x00100000082e7984 */ /* 0x000e680000000000 */
[----:B------:R-:W1:Y:S01]  /*1a30*/  LDS.U8 R50, [R8+0x1008] ;  /* 0x0010080008327984 */ /* 0x000e620000000000 */
[----:B---3--:R-:W-:-:S03]  /*1a40*/  PRMT R41, R68, 0x7604, R41 ;  /* 0x0000760444297816 */ /* 0x008fc60000000029 */
[----:B------:R-:W3:Y:S04]  /*1a50*/  LDS.U8 R56, [R8+0x1400] ;  /* 0x0014000008387984 */ /* 0x000ee80000000000 */
[----:B------:R-:W3:Y:S01]  /*1a60*/  LDS.U8 R60, [R8+0x1408] ;  /* 0x00140800083c7984 */ /* 0x000ee20000000000 */
[----:B----4-:R-:W-:-:S03]  /*1a70*/  PRMT R43, R74, 0x7604, R43 ;  /* 0x000076044a2b7816 */ /* 0x010fc6000000002b */
[----:B------:R-:W4:Y:S04]  /*1a80*/  LDS.U8 R66, [R8+0x5000] ;  /* 0x0050000008427984 */ /* 0x000f280000000000 */
[----:B------:R-:W4:Y:S01]  /*1a90*/  LDS.U8 R70, [R8+0x5008] ;  /* 0x0050080008467984 */ /* 0x000f220000000000 */
[----:B------:R-:W-:-:S03]  /*1aa0*/  PRMT R45, R78, 0x7604, R45 ;  /* 0x000076044e2d7816 */ /* 0x000fc6000000002d */
[----:B------:R-:W4:Y:S01]  /*1ab0*/  LDS.U8 R76, [R8+0x5400] ;  /* 0x00540000084c7984 */ /* 0x000f220000000000 */
[----:B--2---:R-:W-:-:S03]  /*1ac0*/  PRMT R15, R24, 0x7054, R15 ;  /* 0x00007054180f7816 */ /* 0x004fc6000000000f */
[----:B------:R-:W2:Y:S01]  /*1ad0*/  LDS.U8 R80, [R8+0x5408] ;  /* 0x0054080008507984 */ /* 0x000ea20000000000 */
[----:B------:R-:W-:-:S03]  /*1ae0*/  PRMT R21, R30, 0x7054, R21 ;  /* 0x000070541e157816 */ /* 0x000fc60000000015 */
[----:B------:R-:W2:Y:S01]  /*1af0*/  LDS.U8 R11, [R8+0x840] ;  /* 0x00084000080b7984 */ /* 0x000ea20000000000 */
[----:B0-----:R-:W-:-:S03]  /*1b00*/  PRMT R23, R36, 0x7054, R23 ;  /* 0x0000705424177816 */ /* 0x001fc60000000017 */
[----:B------:R-:W0:Y:S01]  /*1b10*/  LDS.U8 R25, [R8+0x848] ;  /* 0x0008480008197984 */ /* 0x000e220000000000 */
[----:B------:R-:W-:-:S03]  /*1b20*/  PRMT R29, R40, 0x7054, R29 ;  /* 0x00007054281d7816 */ /* 0x000fc6000000001d */
[----:B------:R-:W0:Y:S01]  /*1b30*/  LDS.U8 R13, [R8+0xc40] ;  /* 0x000c4000080d7984 */ /* 0x000e220000000000 */
[----:B-1----:R-:W-:-:S03]  /*1b40*/  PRMT R31, R46, 0x7054, R31 ;  /* 0x000070542e1f7816 */ /* 0x002fc6000000001f */
[----:B------:R-:W1:Y:S01]  /*1b50*/  LDS.U8 R27, [R8+0xc48] ;  /* 0x000c4800081b7984 */ /* 0x000e620000000000 */
[----:B------:R-:W-:-:S03]  /*1b60*/  PRMT R33, R50, 0x7054, R33 ;  /* 0x0000705432217816 */ /* 0x000fc60000000021 */
[----:B------:R-:W1:Y:S01]  /*1b70*/  LDS.U8 R96, [R8+0x4840] ;  /* 0x0048400008607984 */ /* 0x000e620000000000 */
[----:B---3--:R-:W-:-:S03]  /*1b80*/  PRMT R35, R56, 0x7054, R35 ;  /* 0x0000705438237816 */ /* 0x008fc60000000023 */
[----:B------:R-:W3:Y:S01]  /*1b90*/  LDS.U8 R32, [R8+0x4848] ;  /* 0x0048480008207984 */ /* 0x000ee20000000000 */
[----:B------:R-:W-:-:S03]  /*1ba0*/  PRMT R37, R60, 0x7054, R37 ;  /* 0x000070543c257816 */ /* 0x000fc60000000025 */
[----:B------:R-:W3:Y:S01]  /*1bb0*/  LDS.U8 R98, [R8+0x4c40] ;  /* 0x004c400008627984 */ /* 0x000ee20000000000 */
[----:B----4-:R-:W-:-:S03]  /*1bc0*/  PRMT R39, R66, 0x7054, R39 ;  /* 0x0000705442277816 */ /* 0x010fc60000000027 */
[----:B------:R-:W4:Y:S01]  /*1bd0*/  LDS.U8 R42, [R8+0x4c48] ;  /* 0x004c4800082a7984 */ /* 0x000f220000000000 */
[----:B------:R-:W-:-:S03]  /*1be0*/  PRMT R41, R70, 0x7054, R41 ;  /* 0x0000705446297816 */ /* 0x000fc60000000029 */
        /* <DEDUP_REMOVED lines=15> */
[----:B---3--:R-:W-:Y:S02]  /*1ce0*/  PRMT R97, R32, 0x654, R21 ;  /* 0x0000065420617816 */ /* 0x008fe40000000015 */
[----:B------:R-:W-:Y:S02]  /*1cf0*/  PRMT R98, R98, 0x654, R23 ;  /* 0x0000065462627816 */ /* 0x000fe40000000017 */
[----:B----4-:R-:W-:Y:S02]  /*1d00*/  PRMT R99, R42, 0x654, R29 ;  /* 0x000006542a637816 */ /* 0x010fe4000000001d */
[----:B------:R-:W-:Y:S02]  /*1d10*/  PRMT R100, R100, 0x654, R31 ;  /* 0x0000065464647816 */ /* 0x000fe4000000001f */
[----:B------:R-:W-:Y:S02]  /*1d20*/  PRMT R101, R52, 0x654, R33 ;  /* 0x0000065434657816 */ /* 0x000fe40000000021 */
[----:B--2---:R-:W-:-:S02]  /*1d30*/  PRMT R102, R102, 0x654, R35 ;  /* 0x0000065466667816 */ /* 0x004fc40000000023 */
[----:B------:R-:W-:Y:S02]  /*1d40*/  PRMT R103, R62, 0x654, R37 ;  /* 0x000006543e677816 */ /* 0x000fe40000000025 */
[----:B0-----:R-:W-:Y:S02]  /*1d50*/  PRMT R104, R104, 0x654, R39 ;  /* 0x0000065468687816 */ /* 0x001fe40000000027 */
[----:B------:R-:W-:Y:S02]  /*1d60*/  PRMT R105, R72, 0x654, R41 ;  /* 0x0000065448697816 */ /* 0x000fe40000000029 */
[----:B-1----:R-:W-:Y:S02]  /*1d70*/  PRMT R106, R106, 0x654, R43 ;  /* 0x000006546a6a7816 */ /* 0x002fe4000000002b */
[----:B------:R-:W-:Y:S02]  /*1d80*/  PRMT R107, R82, 0x654, R45 ;  /* 0x00000654526b7816 */ /* 0x000fe4000000002d */
[----:B------:R-:W-:Y:S01]  /*1d90*/  R2UR UR4, R28 ;  /* 0x000000001c0472ca */ /* 0x000fe200000e0000 */
[----:B------:R-:W-:Y:S01]  /*1da0*/  WARPGROUP.ARRIVE ;  /* 0x00000000000079c5 */ /* 0x000fe20000000000 */
[----:B------:R-:W-:-:S11]  /*1db0*/  UMOV UR7, 0x40000040 ;  /* 0x4000004000077882 */ /* 0x000fd60000000000 */
[----:B------:R-:W-:-:S04]  /*1dc0*/  USHF.R.U32.HI UR4, URZ, 0x4, UR4 ;  /* 0x000000043f047899 */ /* 0x000fc80008011604 */
[----:B------:R-:W-:-:S04]  /*1dd0*/  ULOP3.LUT UR4, UR4, 0x3fff, URZ, 0xc0, !UPT ;  /* 0x00003fff04047892 */ /* 0x000fc8000f8ec03f */
[----:B------:R-:W-:-:S04]  /*1de0*/  ULOP3.LUT UR5, UR4, 0x10000, URZ, 0xfc, !UPT ;  /* 0x0001000004057892 */ /* 0x000fc8000f8efc3f */
[----:B------:R-:W-:-:S07]  /*1df0*/  ULEA UR4, UR39, UR5, 0x9 ;  /* 0x0000000527047291 */ /* 0x000fce000f8e483f */
[----:B------:R-:W-:Y:S02]  /*1e00*/  UMOV UR6, UR4 ;  /* 0x0000000400067c82 */ /* 0x000fe40008000000 */
[----:B------:R-:W-:Y:S03]  /*1e10*/  QGMMA.64x64x32.F32.E5M2.E4M3 R56, R24, gdesc[UR4], RZ, !UPT, gsb0 ;  /* 0x00e0000418387df3 */ /* 0x000fe6000c0018ff */
[----:B------:R-:W-:Y:S02]  /*1e20*/  WARPGROUP.DEPBAR.LE gsb0, 0x0 ;  /* 0x00008000000079c5 */ /* 0x000fe40000010000 */
[----:B------:R-:W-:-:S06]  /*1e30*/  WARPGROUP.ARRIVE ;  /* 0x00000000000079c5 */ /* 0x000fcc0000000000 */
[----:B------:R-:W-:Y:S01]  /*1e40*/  QGMMA.64x64x32.F32.E5M2.E4M3 R24, R96, gdesc[UR4], RZ, !UPT, gsb0 ;  /* 0x00e0000460187df3 */ /* 0x000fe2000c0018ff */
[----:B------:R-:W-:Y:S01]  /*1e50*/  UIADD3 UR6, UR4, 0x2, URZ ;  /* 0x0000000204067890 */ /* 0x000fe2000fffe03f */
[----:B------:R-:W-:Y:S01]  /*1e60*/  UMOV UR7, 0x40000040 ;  /* 0x4000004000077882 */ /* 0x000fe20000000000 */
[----:B------:R-:W-:Y:S02]  /*1e70*/  WARPGROUP.DEPBAR.LE gsb0, 0x0 ;  /* 0x00008000000079c5 */ /* 0x000fe40000010000 */
[----:B------:R-:W-:-:S06]  /*1e80*/  WARPGROUP.ARRIVE ;  /* 0x00000000000079c5 */ /* 0x000fcc0000000000 */
[----:B------:R-:W-:Y:S03]  /*1e90*/  QGMMA.64x64x32.F32.E5M2.E4M3 R56, R100, gdesc[UR4], R56, gsb0 ;  /* 0x00e0000464387df3 */ /* 0x000fe60008001838 */
[----:B------:R-:W-:Y:S02]  /*1ea0*/  WARPGROUP.DEPBAR.LE gsb0, 0x0 ;  /* 0x00008000000079c5 */ /* 0x000fe40000010000 */
[----:B------:R-:W-:Y:S04]  /*1eb0*/  LDS.U8 R10, [R9+0x1800] ;  /* 0x00180000090a7984 */ /* 0x000fe80000000000 */
[----:B------:R-:W0:Y:S01]  /*1ec0*/  LDS.U8 R11, [R9+0x1840] ;  /* 0x00184000090b7984 */ /* 0x000e220000000000 */
[----:B------:R-:W-:-:S06]  /*1ed0*/  WARPGROUP.ARRIVE ;  /* 0x00000000000079c5 */ /* 0x000fcc0000000000 */
[----:B------:R-:W-:Y:S01]  /*1ee0*/  QGMMA.64x64x32.F32.E5M2.E4M3 R24, R104, gdesc[UR4], R24, gsb0 ;  /* 0x00e0000468187df3 */ /* 0x000fe20008001818 */
[----:B------:R-:W-:Y:S01]  /*1ef0*/  UIADD3 UR6, UR4, 0x4, URZ ;  /* 0x0000000404067890 */ /* 0x000fe2000fffe03f */
[----:B------:R-:W-:Y:S01]  /*1f00*/  UMOV UR7, 0x40000040 ;  /* 0x4000004000077882 */ /* 0x000fe20000000000 */
[----:B------:R-:W-:Y:S01]  /*1f10*/  UIADD3 UR4, UR4, 0x6, URZ ;  /* 0x0000000604047890 */ /* 0x000fe2000fffe03f */
[----:B0-----:R-:W-:Y:S01]  /*1f20*/  PRMT R10, R11, 0x7604, R10 ;  /* 0x000076040b0a7816 */ /* 0x001fe2000000000a */
[----:B------:R-:W-:Y:S02]  /*1f30*/  WARPGROUP.DEPBAR.LE gsb0, 0x0 ;  /* 0x00008000000079c5 */ /* 0x000fe40000010000 */
[----:B------:R-:W-:Y:S04]  /*1f40*/  LDS.U8 R12, [R9+0x1808] ;  /* 0x00180800090c7984 */ /* 0x000fe80000000000 */
[----:B------:R-:W0:Y:S04]  /*1f50*/  LDS.U8 R21, [R9+0x1848] ;  /* 0x0018480009157984 */ /* 0x000e280000000000 */
[----:B------:R-:W-:Y:S04]  /*1f60*/  LDS.U8 R14, [R9+0x1c00] ;  /* 0x001c0000090e7984 */ /* 0x000fe80000000000 */
[----:B------:R-:W1:Y:S04]  /*1f70*/  LDS.U8 R95, [R9+0x1c40] ;  /* 0x001c4000095f7984 */ /* 0x000e680000000000 */
[----:B------:R-:W-:Y:S04]  /*1f80*/  LDS.U8 R20, [R9+0x1c08] ;  /* 0x001c080009147984 */ /* 0x000fe80000000000 */
[----:B------:R-:W2:Y:S04]  /*1f90*/  LDS.U8 R103, [R9+0x1c48] ;  /* 0x001c480009677984 */ /* 0x000ea80000000000 */
[----:B------:R-:W3:Y:S04]  /*1fa0*/  LDS.U8 R13, [R8+0x1800] ;  /* 0x00180000080d7984 */ /* 0x000ee80000000000 */
[----:B------:R-:W4:Y:S04]  /*1fb0*/  LDS.U8 R23, [R8+0x1808] ;  /* 0x0018080008177984 */ /* 0x000f280000000000 */
[----:B------:R-:W4:Y:S04]  /*1fc0*/  LDS.U8 R99, [R8+0x1c00] ;  /* 0x001c000008637984 */ /* 0x000f280000000000 */
[----:B------:R-:W4:Y:S04]  /*1fd0*/  LDS.U8 R105, [R8+0x1c08] ;  /* 0x001c080008697984 */ /* 0x000f280000000000 */
[----:B------:R-:W4:Y:S04]  /*1fe0*/  LDS.U8 R15, [R8+0x1840] ;  /* 0x00184000080f7984 */ /* 0x000f280000000000 */
[----:B------:R-:W4:Y:S01]  /*1ff0*/  LDS.U8 R97, [R8+0x1848] ;  /* 0x0018480008617984 */ /* 0x000f220000000000 */
[----:B0-----:R-:W-:-:S03]  /*2000*/  PRMT R12, R21, 0x7604, R12 ;  /* 0x00007604150c7816 */ /* 0x001fc6000000000c */
[----:B------:R-:W0:Y:S04]  /*2010*/  LDS.U8 R101, [R8+0x1c40] ;  /* 0x001c400008657984 */ /* 0x000e280000000000 */
[----:B------:R-:W0:Y:S01]  /*2020*/  LDS.U8 R107, [R8+0x1c48] ;  /* 0x001c4800086b7984 */ /* 0x000e220000000000 */
[----:B-1----:R-:W-:-:S03]  /*2030*/  PRMT R14, R95, 0x7604, R14 ;  /* 0x000076045f0e7816 */ /* 0x002fc6000000000e */
[----:B------:R-:W-:Y:S01]  /*2040*/  LDS.U8 R22, [R9+0x5800] ;  /* 0x0058000009167984 */ /* 0x000fe20000000000 */
[----:B--2---:R-:W-:-:S03]  /*2050*/  PRMT R20, R103, 0x7604, R20 ;  /* 0x0000760467147816 */ /* 0x004fc60000000014 */
[----:B------:R-:W1:Y:S01]  /*2060*/  LDS.U8 R109, [R9+0x5840] ;  /* 0x00584000096d7984 */ /* 0x000e620000000000 */
[----:B---3--:R-:W-:-:S03]  /*2070*/  PRMT R10, R13, 0x7054, R10 ;  /* 0x000070540d0a7816 */ /* 0x008fc6000000000a */
[----:B------:R-:W-:Y:S01]  /*2080*/  LDS.U8 R94, [R9+0x5808] ;  /* 0x00580800095e7984 */ /* 0x000fe20000000000 */
[----:B----4-:R-:W-:-:S03]  /*2090*/  PRMT R12, R23, 0x7054, R12 ;  /* 0x00007054170c7816 */ /* 0x010fc6000000000c */
[----:B------:R-:W2:Y:S01]  /*20a0*/  LDS.U8 R115, [R9+0x5848] ;  /* 0x0058480009737984 */ /* 0x000ea20000000000 */
[----:B------:R-:W-:-:S03]  /*20b0*/  PRMT R14, R99, 0x7054, R14 ;  /* 0x00007054630e7816 */ /* 0x000fc6000000000e */
[----:B------:R-:W-:Y:S01]  /*20c0*/  LDS.U8 R100, [R9+0x5c00] ;  /* 0x005c000009647984 */ /* 0x000fe20000000000 */
[----:B------:R-:W-:-:S03]  /*20d0*/  PRMT R20, R105, 0x7054, R20 ;  /* 0x0000705469147816 */ /* 0x000fc60000000014 */
[----:B------:R-:W3:Y:S01]  /*20e0*/  LDS.U8 R121, [R9+0x5c40] ;  /* 0x005c400009797984 */ /* 0x000ee20000000000 */
[----:B------:R-:W-:-:S03]  /*20f0*/  PRMT R96, R15, 0x654, R10 ;  /* 0x000006540f607816 */ /* 0x000fc6000000000a */
[----:B------:R-:W-:Y:S01]  /*2100*/  LDS.U8 R104, [R9+0x5c08] ;  /* 0x005c080009687984 */ /* 0x000fe20000000000 */
[----:B------:R-:W-:-:S03]  /*2110*/  PRMT R97, R97, 0x654, R12 ;  /* 0x0000065461617816 */ /* 0x000fc6000000000c */
[----:B------:R-:W4:Y:S01]  /*2120*/  LDS.U8 R125, [R9+0x5c48] ;  /* 0x005c4800097d7984 */ /* 0x000f220000000000 */
[----:B0-----:R-:W-:-:S03]  /*2130*/  PRMT R98, R101, 0x654, R14 ;  /* 0x0000065465627816 */ /* 0x001fc6000000000e */
[----:B------:R-:W0:Y:S01]  /*2140*/  LDS.U8 R111, [R8+0x5800] ;  /* 0x00580000086f7984 */ /* 0x000e220000000000 */
[----:B------:R-:W-:-:S03]  /*2150*/  PRMT R99, R107, 0x654, R20 ;  /* 0x000006546b637816 */ /* 0x000fc60000000014 */
[----:B------:R-:W0:Y:S04]  /*2160*/  LDS.U8 R117, [R8+0x5808] ;  /* 0x0058080008757984 */ /* 0x000e280000000000 */
[----:B------:R-:W0:Y:S04]  /*2170*/  LDS.U8 R123, [R8+0x5c00] ;  /* 0x005c0000087b7984 */ /* 0x000e280000000000 */
[----:B------:R-:W0:Y:S01]  /*2180*/  LDS.U8 R127, [R8+0x5c08] ;  /* 0x005c0800087f7984 */ /* 0x000e220000000000 */
[----:B-1----:R-:W-:-:S03]  /*2190*/  PRMT R22, R109, 0x7604, R22 ;  /* 0x000076046d167816 */ /* 0x002fc60000000016 */
[----:B------:R-:W1:Y:S04]  /*21a0*/  LDS.U8 R113, [R8+0x5840] ;  /* 0x0058400008717984 */ /* 0x000e680000000000 */
[----:B------:R-:W1:Y:S01]  /*21b0*/  LDS.U8 R119, [R8+0x5848] ;  /* 0x0058480008777984 */ /* 0x000e620000000000 */
[----:B--2---:R-:W-:-:S03]  /*21c0*/  PRMT R94, R115, 0x7604, R94 ;  /* 0x00007604735e7816 */ /* 0x004fc6000000005e */
[----:B------:R-:W2:Y:S04]  /*21d0*/  LDS.U8 R102, [R8+0x5c40] ;  /* 0x005c400008667984 */ /* 0x000ea80000000000 */
[----:B------:R-:W2:Y:S01]  /*21e0*/  LDS.U8 R129, [R8+0x5c48] ;  /* 0x005c480008817984 */ /* 0x000ea20000000000 */
[----:B------:R-:W-:Y:S01]  /*21f0*/  WARPGROUP.ARRIVE ;  /* 0x00000000000079c5 */ /* 0x000fe20000000000 */
[----:B---3--:R-:W-:-:S05]  /*2200*/  PRMT R100, R121, 0x7604, R100 ;  /* 0x0000760479647816 */ /* 0x008fca0000000064 */
[----:B------:R-:W-:Y:S01]  /*2210*/  QGMMA.64x64x32.F32.E5M2.E4M3 R56, R96, gdesc[UR4], R56, gsb0 ;  /* 0x00e0000460387df3 */ /* 0x000fe20008001838 */
[----:B----4-:R-:W-:Y:S02]  /*2220*/  PRMT R104, R125, 0x7604, R104 ;  /* 0x000076047d687816 */ /* 0x010fe40000000068 */
[----:B0-----:R-:W-:Y:S02]  /*2230*/  PRMT R22, R111, 0x7054, R22 ;  /* 0x000070546f167816 */ /* 0x001fe40000000016 */
[----:B------:R-:W-:Y:S02]  /*2240*/  PRMT R94, R117, 0x7054, R94 ;  /* 0x00007054755e7816 */ /* 0x000fe4000000005e */
[----:B------:R-:W-:Y:S02]  /*2250*/  PRMT R123, R123, 0x7054, R100 ;  /* 0x000070547b7b7816 */ /* 0x000fe40000000064 */
[----:B------:R-:W-:Y:S02]  /*2260*/  PRMT R104, R127, 0x7054, R104 ;  /* 0x000070547f687816 */ /* 0x000fe40000000068 */
[----:B-1----:R-:W-:-:S02]  /*2270*/  PRMT R100, R113, 0x654, R22 ;  /* 0x0000065471647816 */ /* 0x002fc40000000016 */
[----:B------:R-:W-:Y:S02]  /*2280*/  PRMT R101, R119, 0x654, R94 ;  /* 0x0000065477657816 */ /* 0x000fe4000000005e */
[----:B--2---:R-:W-:Y:S02]  /*2290*/  PRMT R102, R102, 0x654, R123 ;  /* 0x0000065466667816 */ /* 0x004fe4000000007b */
[----:B------:R-:W-:Y:S01]  /*22a0*/  PRMT R103, R129, 0x654, R104 ;  /* 0x0000065481677816 */ /* 0x000fe20000000068 */
[----:B------:R-:W-:Y:S02]  /*22b0*/  WARPGROUP.DEPBAR.LE gsb0, 0x0 ;  /* 0x00008000000079c5 */ /* 0x000fe40000010000 */
[----:B------:R-:W-:Y:S04]  /*22c0*/  LDS.U8 R10, [R9+0x2000] ;  /* 0x00200000090a7984 */ /* 0x000fe80000000000 */
[----:B------:R-:W0:Y:S01]  /*22d0*/  LDS.U8 R11, [R9+0x2040] ;  /* 0x00204000090b7984 */ /* 0x000e220000000000 */
[----:B------:R-:W-:-:S06]  /*22e0*/  WARPGROUP.ARRIVE ;  /* 0x00000000000079c5 */ /* 0x000fcc0000000000 */
[----:B------:R-:W-:Y:S01]  /*22f0*/  QGMMA.64x64x32.F32.E5M2.E4M3 R24, R100, gdesc[UR4], R24, gsb0 ;  /* 0x00e0000464187df3 */ /* 0x000fe20008001818 */
[----:B------:R-:W-:Y:S01]  /*2300*/  UMOV UR6, UR4 ;  /* 0x0000000400067c82 */ /* 0x000fe20008000000 */
[----:B------:R-:W-:Y:S01]  /*2310*/  UMOV UR7, 0x40000040 ;  /* 0x4000004000077882 */ /* 0x000fe20000000000 */
        /* <DEDUP_REMOVED lines=57> */
[----:B------:R-:W-:-:S03]  /*26b0*/  WARPGROUP.DEPBAR.LE gsb0, 0x0 ;  /* 0x00008000000079c5 */ /* 0x000fc60000010000 */
[----:B------:R-:W-:-:S06]  /*26c0*/  WARPGROUP.ARRIVE ;  /* 0x00000000000079c5 */ /* 0x000fcc0000000000 */
[----:B------:R-:W-:Y:S03]  /*26d0*/  QGMMA.64x64x32.F32.E5M2.E4M3 R24, R108, gdesc[UR4], R24, gsb0 ;  /* 0x00e000046c187df3 */ /* 0x000fe60008001818 */
[----:B------:R-:W-:Y:S02]  /*26e0*/  WARPGROUP.DEPBAR.LE gsb0, 0x0 ;  /* 0x00008000000079c5 */ /* 0x000fe40000010000 */
[----:B------:R-:W-:Y:S05]  /*26f0*/  @!P2 BRA `(.L_x_22) ;  /* 0x000000240078a947 */ /* 0x000fea0003800000 */
[----:B------:R-:W-:Y:S05]  /*2700*/  @!P0 BRA `(.L_x_23) ;  /* 0x0000000000048947 */ /* 0x000fea0003800000 */
[----:B------:R-:W-:Y:S01]  /*2710*/  BPT.TRAP 0x1 ;  /* 0x000000040000795c */ /* 0x000fe20000300000 */
.L_x_23:
[----:B------:R-:W-:-:S05]  /*2720*/  IMAD.SHL.U32 R112, R3, 0x8000, RZ ;  /* 0x0000800003707824 */ /* 0x000fca00078e00ff */
[----:B------:R-:W-:-:S05]  /*2730*/  IADD3 R9, R0, R112, R5 ;  /* 0x0000007000097210 */ /* 0x000fca0007ffe005 */
[----:B------:R-:W-:Y:S01]  /*2740*/  IMAD.IADD R98, R4, 0x1, R9 ;  /* 0x0000000104627824 */ /* 0x000fe200078e0209 */
[----:B------:R-:W-:Y:S06]  /*2750*/  @P1 BRA `(.L_x_24) ;  /* 0x0000000000081947 */ /* 0x000fec0003800000 */
[----:B------:R-:W0:Y:S02]  /*2760*/  SYNCS.PHASECHK.TRANS64.TRYWAIT P1, [R6+URZ], R7 ;  /* 0x00000007060075a7 */ /* 0x000e24000802017f */
[----:B0-----:R-:W-:Y:S05]  /*2770*/  @!P1 BRA `(.L_x_25) ;  /* 0x0000009000c89947 */ /* 0x001fea0003800000 */
.L_x_24:
[----:B0-----:R-:W-:Y:S01]  /*2780*/  LDS.U8 R6, [R9+0x800] ;  /* 0x0008000009067984 */ /* 0x001fe20000000000 */
[----:B------:R-:W0:Y:S03]  /*2790*/  LDC R100, c[0x0][0x28c] ;  /* 0x0000a300ff647b82 */ /* 0x000e260000000800 */
[----:B------:R-:W1:Y:S04]  /*27a0*/  LDS.U8 R7, [R9+0x840] ;  /* 0x0008400009077984 */ /* 0x000e680000000000 */
[----:B------:R-:W-:Y:S04]  /*27b0*/  LDS.U8 R8, [R9+0x808] ;  /* 0x0008080009087984 */ /* 0x000fe80000000000 */
[----:B------:R-:W2:Y:S04]  /*27c0*/  LDS.U8 R15, [R9+0x848] ;  /* 0x00084800090f7984 */ /* 0x000ea80000000000 */
[----:B------:R-:W-:Y:S04]  /*27d0*/  LDS.U8 R10, [R9+0xc00] ;  /* 0x000c0000090a7984 */ /* 0x000fe80000000000 */
[----:B------:R-:W3:Y:S04]  /*27e0*/  LDS.U8 R23, [R9+0xc40] ;  /* 0x000c400009177984 */ /* 0x000ee80000000000 */
[----:B------:R-:W-:Y:S01]  /*27f0*/  LDS.U8 R12, [R9+0xc08] ;  /* 0x000c0800090c7984 */ /* 0x000fe20000000000 */
[----:B0-----:R-:W-:-:S03]  /*2800*/  ISETP.GE.AND P1, PT, R100, 0x101, PT ;  /* 0x000001016400780c */ /* 0x001fc60003f26270 */
[----:B------:R-:W0:Y:S04]  /*2810*/  LDS.U8 R99, [R9+0xc48] ;  /* 0x000c480009637984 */ /* 0x000e280000000000 */
[----:B------:R-:W-:Y:S04]  /*2820*/  LDS.U8 R20, [R9+0x4800] ;  /* 0x0048000009147984 */ /* 0x000fe80000000000 */
[----:B------:R-:W4:Y:S04]  /*2830*/  LDS.U8 R105, [R9+0x4840] ;  /* 0x0048400009697984 */ /* 0x000f280000000000 */
[----:B------:R-:W-:Y:S04]  /*2840*/  LDS.U8 R22, [R9+0x4808] ;  /* 0x0048080009167984 */ /* 0x000fe80000000000 */
[----:B------:R-:W4:Y:S01]  /*2850*/  LDS.U8 R111, [R9+0x4848] ;  /* 0x00484800096f7984 */ /* 0x000f220000000000 */
[----:B-1----:R-:W-:Y:S01]  /*2860*/  PRMT R6, R7, 0x7604, R6 ;  /* 0x0000760407067816 */ /* 0x002fe20000000006 */
[----:B------:R-:W-:-:S02]  /*2870*/  IMAD.U32 R7, RZ, RZ, UR39 ;  /* 0x00000027ff077e24 */ /* 0x000fc4000f8e00ff */
[----:B------:R-:W-:Y:S04]  /*2880*/  LDS.U8 R94, [R9+0x4c00] ;  /* 0x004c0000095e7984 */ /* 0x000fe80000000000 */
[----:B------:R-:W1:Y:S01]  /*2890*/  LDS.U8 R117, [R9+0x4c40] ;  /* 0x004c400009757984 */ /* 0x000e620000000000 */
[----:B--2---:R-:W-:-:S03]  /*28a0*/  PRMT R8, R15, 0x7604, R8 ;  /* 0x000076040f087816 */ /* 0x004fc60000000008 */
[----:B------:R-:W-:Y:S04]  /*28b0*/  LDS.U8 R96, [R9+0x4c08] ;  /* 0x004c080009607984 */ /* 0x000fe80000000000 */
[----:B------:R-:W2:Y:S01]  /*28c0*/  LDS.U8 R121, [R9+0x4c48] ;  /* 0x004c480009797984 */ /* 0x000ea20000000000 */
[----:B---3--:R-:W-:-:S03]  /*28d0*/  PRMT R10, R23, 0x7604, R10 ;  /* 0x00007604170a7816 */ /* 0x008fc6000000000a */
[----:B------:R-:W3:Y:S04]  /*28e0*/  LDS.U8 R11, [R98+0x800] ;  /* 0x00080000620b7984 */ /* 0x000ee80000000000 */
[----:B------:R-:W3:Y:S01]  /*28f0*/  LDS.U8 R21, [R98+0x808] ;  /* 0x0008080062157984 */ /* 0x000ee20000000000 */
[----:B0-----:R-:W-:-:S03]  /*2900*/  PRMT R12, R99, 0x7604, R12 ;  /* 0x00007604630c7816 */ /* 0x001fc6000000000c */
[----:B------:R-:W0:Y:S04]  /*2910*/  LDS.U8 R95, [R98+0xc00] ;  /* 0x000c0000625f7984 */ /* 0x000e280000000000 */
[----:B------:R-:W0:Y:S01]  /*2920*/  LDS.U8 R103, [R98+0xc08] ;  /* 0x000c080062677984 */ /* 0x000e220000000000 */
[----:B----4-:R-:W-:-:S03]  /*2930*/  PRMT R20, R105, 0x7604, R20 ;  /* 0x0000760469147816 */ /* 0x010fc60000000014 */
[----:B------:R-:W4:Y:S04]  /*2940*/  LDS.U8 R107, [R98+0x4800] ;  /* 0x00480000626b7984 */ /* 0x000f280000000000 */
[----:B------:R-:W4:Y:S01]  /*2950*/  LDS.U8 R113, [R98+0x4808] ;  /* 0x0048080062717984 */ /* 0x000f220000000000 */
[----:B------:R-:W-:-:S03]  /*2960*/  PRMT R22, R111, 0x7604, R22 ;  /* 0x000076046f167816 */ /* 0x000fc60000000016 */
[----:B------:R-:W4:Y:S04]  /*2970*/  LDS.U8 R119, [R98+0x4c00] ;  /* 0x004c000062777984 */ /* 0x000f280000000000 */
[----:B------:R-:W4:Y:S01]  /*2980*/  LDS.U8 R123, [R98+0x4c08] ;  /* 0x004c0800627b7984 */ /* 0x000f220000000000 */
[----:B-1----:R-:W-:-:S03]  /*2990*/  PRMT R94, R117, 0x7604, R94 ;  /* 0x00007604755e7816 */ /* 0x002fc6000000005e */
[----:B------:R-:W1:Y:S04]  /*29a0*/  LDS.U8 R13, [R98+0x840] ;  /* 0x00084000620d7984 */ /* 0x000e680000000000 */
[----:B------:R-:W1:Y:S01]  /*29b0*/  LDS.U8 R101, [R98+0x848] ;  /* 0x0008480062657984 */ /* 0x000e620000000000 */
[----:B--2---:R-:W-:-:S03]  /*29c0*/  PRMT R96, R121, 0x7604, R96 ;  /* 0x0000760479607816 */ /* 0x004fc60000000060 */
[----:B------:R-:W2:Y:S01]  /*29d0*/  LDS.U8 R97, [R98+0xc40] ;  /* 0x000c400062617984 */ /* 0x000ea20000000000 */
[----:B---3--:R-:W-:-:S03]  /*29e0*/  PRMT R6, R11, 0x7054, R6 ;  /* 0x000070540b067816 */ /* 0x008fc60000000006 */
[----:B------:R-:W3:Y:S01]  /*29f0*/  LDS.U8 R14, [R98+0xc48] ;  /* 0x000c4800620e7984 */ /* 0x000ee20000000000 */
[----:B------:R-:W-:-:S03]  /*2a00*/  PRMT R8, R21, 0x7054, R8 ;  /* 0x0000705415087816 */ /* 0x000fc60000000008 */
[----:B------:R-:W3:Y:S01]  /*2a10*/  LDS.U8 R109, [R98+0x4840] ;  /* 0x00484000626d7984 */ /* 0x000ee20000000000 */
[----:B0-----:R-:W-:-:S03]  /*2a20*/  PRMT R10, R95, 0x7054, R10 ;  /* 0x000070545f0a7816 */ /* 0x001fc6000000000a */
[----:B------:R-:W0:Y:S01]  /*2a30*/  LDS.U8 R115, [R98+0x4848] ;  /* 0x0048480062737984 */ /* 0x000e220000000000 */
[----:B------:R-:W-:-:S03]  /*2a40*/  PRMT R103, R103, 0x7054, R12 ;  /* 0x0000705467677816 */ /* 0x000fc6000000000c */
[----:B------:R-:W0:Y:S01]  /*2a50*/  LDS.U8 R9, [R98+0x4c40] ;  /* 0x004c400062097984 */ /* 0x000e220000000000 */
[----:B----4-:R-:W-:-:S03]  /*2a60*/  PRMT R20, R107, 0x7054, R20 ;  /* 0x000070546b147816 */ /* 0x010fc60000000014 */
[----:B------:R-:W4:Y:S01]  /*2a70*/  LDS.U8 R125, [R98+0x4c48] ;  /* 0x004c4800627d7984 */ /* 0x000f220000000000 */
[----:B------:R-:W-:Y:S02]  /*2a80*/  PRMT R22, R113, 0x7054, R22 ;  /* 0x0000705471167816 */ /* 0x000fe40000000016 */
[----:B------:R-:W-:Y:S02]  /*2a90*/  PRMT R94, R119, 0x7054, R94 ;  /* 0x00007054775e7816 */ /* 0x000fe4000000005e */
[----:B------:R-:W-:Y:S02]  /*2aa0*/  PRMT R96, R123, 0x7054, R96 ;  /* 0x000070547b607816 */ /* 0x000fe40000000060 */
[----:B-1----:R-:W-:Y:S02]  /*2ab0*/  PRMT R100, R13, 0x654, R6 ;  /* 0x000006540d647816 */ /* 0x002fe40000000006 */
[----:B------:R-:W-:Y:S02]  /*2ac0*/  PRMT R101, R101, 0x654, R8 ;  /* 0x0000065465657816 */ /* 0x000fe40000000008 */
[----:B--2---:R-:W-:-:S02]  /*2ad0*/  PRMT R102, R97, 0x654, R10 ;  /* 0x0000065461667816 */ /* 0x004fc4000000000a */
[----:B---3--:R-:W-:Y:S02]  /*2ae0*/  PRMT R103, R14, 0x654, R103 ;  /* 0x000006540e677816 */ /* 0x008fe40000000067 */
[----:B------:R-:W-:Y:S02]  /*2af0*/  PRMT R104, R109, 0x654, R20 ;  /* 0x000006546d687816 */ /* 0x000fe40000000014 */
[----:B0-----:R-:W-:Y:S02]  /*2b00*/  PRMT R105, R115, 0x654, R22 ;  /* 0x0000065473697816 */ /* 0x001fe40000000016 */
[----:B------:R-:W-:Y:S02]  /*2b10*/  PRMT R106, R9, 0x654, R94 ;  /* 0x00000654096a7816 */ /* 0x000fe4000000005e */
[----:B----4-:R-:W-:Y:S01]  /*2b20*/  PRMT R107, R125, 0x654, R96 ;  /* 0x000006547d6b7816 */ /* 0x010fe20000000060 */
[----:B------:R-:W-:Y:S06]  /*2b30*/  @!P1 BRA `(.L_x_26) ;  /* 0x0000001000dc9947 */ /* 0x000fec0003800000 */
[----:B------:R-:W-:Y:S01]  /*2b40*/  R2UR UR7, R3 ;  /* 0x00000000030772ca */ /* 0x000fe200000e0000 */
[----:B------:R-:W-:Y:S01]  /*2b50*/  UIADD3 UR4, UR40, -0x1, URZ ;  /* 0xffffffff28047890 */ /* 0x000fe2000fffe03f */
[----:B------:R-:W-:-:S05]  /*2b60*/  IMAD.U32 R7, RZ, RZ, UR39 ;  /* 0x00000027ff077e24 */ /* 0x000fca000f8e00ff */
[----:B------:R-:W-:-:S08]  /*2b70*/  IMAD.U32 R6, RZ, RZ, UR4 ;  /* 0x00000004ff067e24 */ /* 0x000fd0000f8e00ff */
.L_x_34:
[----:B------:R-:W-:-:S04]  /*2b80*/  UIADD3 UR4, UR7, 0x1, URZ ;  /* 0x0000000107047890 */ /* 0x000fc8000fffe03f */
[----:B------:R-:W-:-:S04]  /*2b90*/  UISETP.NE.AND UP0, UPT, UR4, 0x5, UPT ;  /* 0x000000050400788c */ /* 0x000fc8000bf05270 */
[----:B------:R-:W-:Y:S02]  /*2ba0*/  USEL UR6, URZ, 0x1, UP0 ;  /* 0x000000013f067887 */ /* 0x000fe40008000000 */
[----:B------:R-:W-:-:S04]  /*2bb0*/  USEL UR4, UR4, URZ, UP0 ;  /* 0x0000003f04047287 */ /* 0x000fc80008000000 */
[----:B------:R-:W-:Y:S02]  /*2bc0*/  LOP3.LUT R93, R93, UR6, RZ, 0x3c, !PT ;  /* 0x000000065d5d7c12 */ /* 0x000fe4000f8e3cff */
[----:B------:R-:W-:Y:S01]  /*2bd0*/  IMAD.U32 R3, RZ, RZ, UR4 ;  /* 0x00000004ff037e24 */ /* 0x000fe2000f8e00ff */
[----:B------:R-:W-:Y:S06]  /*2be0*/  @!P0 BRA `(.L_x_27) ;  /* 0x0000000000048947 */ /* 0x000fec0003800000 */
[----:B------:R-:W-:Y:S01]  /*2bf0*/  BPT.TRAP 0x1 ;  /* 0x000000040000795c */ /* 0x000fe20000300000 */
.L_x_27:
[----:B------:R-:W0:Y:S01]  /*2c00*/  S2UR UR6, SR_CgaCtaId ;  /* 0x00000000000679c3 */ /* 0x000e220000008800 */
[----:B------:R-:W-:Y:S01]  /*2c10*/  UMOV UR4, 0x400 ;  /* 0x0000040000047882 */ /* 0x000fe20000000000 */
[----:B------:R-:W-:Y:S01]  /*2c20*/  SHF.L.U32 R8, R93, 0x1f, RZ ;  /* 0x0000001f5d087819 */ /* 0x000fe200000006ff */
[----:B------:R-:W-:-:S04]  /*2c30*/  IMAD.U32 R10, RZ, RZ, UR7 ;  /* 0x00000007ff0a7e24 */ /* 0x000fc8000f8e00ff */
[----:B------:R-:W-:Y:S01]  /*2c40*/  IMAD R11, R10, 0x8000, R5 ;  /* 0x000080000a0b7824 */ /* 0x000fe200078e0205 */
[----:B0-----:R-:W-:Y:S02]  /*2c50*/  ULEA UR4, UR6, UR4, 0x18 ;  /* 0x0000000406047291 */ /* 0x001fe4000f8ec03f */
[----:B------:R-:W-:-:S03]  /*2c60*/  ULEA UR6, UR7, UR5, 0x9 ;  /* 0x0000000507067291 */ /* 0x000fc6000f8e483f */
[----:B------:R-:W-:Y:S01]  /*2c70*/  UMOV UR7, 0x40000040 ;  /* 0x4000004000077882 */ /* 0x000fe20000000000 */
[----:B------:R-:W-:Y:S01]  /*2c80*/  IMAD.U32 R0, RZ, RZ, UR4 ;  /* 0x00000004ff007e24 */ /* 0x000fe2000f8e00ff */
[----:B------:R-:W-:Y:S01]  /*2c90*/  UMOV UR11, UR7 ;  /* 0x00000007000b7c82 */ /* 0x000fe20008000000 */
[----:B------:R-:W-:Y:S02]  /*2ca0*/  UIADD3 UR4, UR6, 0x2, URZ ;  /* 0x0000000206047890 */ /* 0x000fe4000fffe03f */
[----:B------:R-:W-:Y:S01]  /*2cb0*/  IMAD R9, R3, 0x8, R0 ;  /* 0x0000000803097824 */ /* 0x000fe200078e0200 */
[----:B------:R-:W-:Y:S01]  /*2cc0*/  UMOV UR10, UR6 ;  /* 0x00000006000a7c82 */ /* 0x000fe20008000000 */
[----:B------:R-:W-:Y:S02]  /*2cd0*/  IMAD.IADD R109, R0, 0x1, R11 ;  /* 0x00000001006d7824 */ /* 0x000fe400078e020b */
[----:B------:R0:W1:Y:S01]  /*2ce0*/  SYNCS.PHASECHK.TRANS64.TRYWAIT P1, [R9+URZ], R8 ;  /* 0x00000008090075a7 */ /* 0x000062000802017f */
[----:B------:R-:W-:Y:S01]  /*2cf0*/  WARPGROUP.ARRIVE ;  /* 0x00000000000079c5 */ /* 0x000fe20000000000 */
[----:B------:R-:W-:-:S05]  /*2d00*/  IMAD.IADD R10, R4, 0x1, R109 ;  /* 0x00000001040a7824 */ /* 0x000fca00078e026d */
[----:B------:R-:W-:Y:S03]  /*2d10*/  QGMMA.64x64x32.F32.E5M2.E4M3 R56, R100, gdesc[UR4], R56, gsb0 ;  /* 0x00e0000464387df3 */ /* 0x000fe60008001838 */
[----:B------:R-:W-:Y:S02]  /*2d20*/  WARPGROUP.DEPBAR.LE gsb0, 0x0 ;  /* 0x00008000000079c5 */ /* 0x000fe40000010000 */
[----:B------:R-:W-:Y:S01]  /*2d30*/  LDS.U8 R11, [R109+0x1000] ;  /* 0x001000006d0b7984 */ /* 0x000fe20000000000 */
[----:B------:R-:W-:-:S06]  /*2d40*/  WARPGROUP.ARRIVE ;  /* 0x00000000000079c5 */ /* 0x000fcc0000000000 */
[----:B------:R-:W-:Y:S01]  /*2d50*/  QGMMA.64x64x32.F32.E5M2.E4M3 R24, R104, gdesc[UR8], R24, gsb0 ;  /* 0x00e0000868187df3 */ /* 0x000fe20008001818 */
[----:B------:R-:W-:Y:S01]  /*2d60*/  UMOV UR10, UR4 ;  /* 0x00000004000a7c82 */ /* 0x000fe20008000000 */
[----:B------:R-:W-:Y:S01]  /*2d70*/  UMOV UR11, 0x40000040 ;  /* 0x40000040000b7882 */ /* 0x000fe20000000000 */
[----:B------:R-:W-:Y:S02]  /*2d80*/  WARPGROUP.DEPBAR.LE gsb0, 0x0 ;  /* 0x00008000000079c5 */ /* 0x000fe40000010000 */
[----:B------:R-:W2:Y:S04]  /*2d90*/  LDS.U8 R12, [R109+0x1040] ;  /* 0x001040006d0c7984 */ /* 0x000ea80000000000 */
[----:B------:R-:W-:Y:S04]  /*2da0*/  LDS.U8 R13, [R109+0x1008] ;  /* 0x001008006d0d7984 */ /* 0x000fe80000000000 */
[----:B------:R-:W3:Y:S04]  /*2db0*/  LDS.U8 R20, [R109+0x1048] ;  /* 0x001048006d147984 */ /* 0x000ee80000000000 */
[----:B------:R-:W-:Y:S04]  /*2dc0*/  LDS.U8 R15, [R109+0x1400] ;  /* 0x001400006d0f7984 */ /* 0x000fe80000000000 */
[----:B------:R-:W4:Y:S04]  /*2dd0*/  LDS.U8 R96, [R109+0x1440] ;  /* 0x001440006d607984 */ /* 0x000f280000000000 */
[----:B------:R-:W-:Y:S04]  /*2de0*/  LDS.U8 R21, [R109+0x1408] ;  /* 0x001408006d157984 */ /* 0x000fe80000000000 */
[----:B------:R-:W0:Y:S04]  /*2df0*/  LDS.U8 R104, [R109+0x1448] ;  /* 0x001448006d687984 */ /* 0x000e280000000000 */
[----:B------:R-:W1:Y:S04]  /*2e00*/  LDS.U8 R14, [R10+0x1000] ;  /* 0x001000000a0e7984 */ /* 0x000e680000000000 */
[----:B------:R-:W1:Y:S04]  /*2e10*/  LDS.U8 R22, [R10+0x1008] ;  /* 0x001008000a167984 */ /* 0x000e680000000000 */
[----:B------:R-:W1:Y:S04]  /*2e20*/  LDS.U8 R98, [R10+0x1400] ;  /* 0x001400000a627984 */ /* 0x000e680000000000 */
[----:B------:R-:W1:Y:S01]  /*2e30*/  LDS.U8 R106, [R10+0x1408] ;  /* 0x001408000a6a7984 */ /* 0x000e620000000000 */
[----:B--2---:R-:W-:-:S03]  /*2e40*/  PRMT R11, R12, 0x7604, R11 ;  /* 0x000076040c0b7816 */ /* 0x004fc6000000000b */
[----:B------:R-:W2:Y:S04]  /*2e50*/  LDS.U8 R100, [R10+0x1040] ;  /* 0x001040000a647984 */ /* 0x000ea80000000000 */
[----:B------:R-:W2:Y:S01]  /*2e60*/  LDS.U8 R94, [R10+0x1048] ;  /* 0x001048000a5e7984 */ /* 0x000ea20000000000 */
[----:B---3--:R-:W-:-:S03]  /*2e70*/  PRMT R13, R20, 0x7604, R13 ;  /* 0x00007604140d7816 */ /* 0x008fc6000000000d */
[----:B------:R-:W3:Y:S04]  /*2e80*/  LDS.U8 R102, [R10+0x1440] ;  /* 0x001440000a667984 */ /* 0x000ee80000000000 */
[----:B------:R-:W3:Y:S01]  /*2e90*/  LDS.U8 R108, [R10+0x1448] ;  /* 0x001448000a6c7984 */ /* 0x000ee20000000000 */
[----:B----4-:R-:W-:-:S03]  /*2ea0*/  PRMT R15, R96, 0x7604, R15 ;  /* 0x00007604600f7816 */ /* 0x010fc6000000000f */
[----:B------:R-:W-:Y:S01]  /*2eb0*/  LDS.U8 R23, [R109+0x5000] ;  /* 0x005000006d177984 */ /* 0x000fe20000000000 */
[----:B0-----:R-:W-:-:S03]  /*2ec0*/  PRMT R21, R104, 0x7604, R21 ;  /* 0x0000760468157816 */ /* 0x001fc60000000015 */
[----:B------:R-:W0:Y:S01]  /*2ed0*/  LDS.U8 R110, [R109+0x5040] ;  /* 0x005040006d6e7984 */ /* 0x000e220000000000 */
[----:B-1----:R-:W-:-:S03]  /*2ee0*/  PRMT R11, R14, 0x7054, R11 ;  /* 0x000070540e0b7816 */ /* 0x002fc6000000000b */
[----:B------:R-:W-:Y:S01]  /*2ef0*/  LDS.U8 R95, [R109+0x5008] ;  /* 0x005008006d5f7984 */ /* 0x000fe20000000000 */
[----:B------:R-:W-:-:S03]  /*2f00*/  PRMT R13, R22, 0x7054, R13 ;  /* 0x00007054160d7816 */ /* 0x000fc6000000000d */
[----:B------:R-:W1:Y:S01]  /*2f10*/  LDS.U8 R116, [R109+0x5048] ;  /* 0x005048006d747984 */ /* 0x000e620000000000 */
[----:B------:R-:W-:-:S03]  /*2f20*/  PRMT R15, R98, 0x7054, R15 ;  /* 0x00007054620f7816 */ /* 0x000fc6000000000f */
[----:B------:R-:W-:Y:S01]  /*2f30*/  LDS.U8 R97, [R109+0x5400] ;  /* 0x005400006d617984 */ /* 0x000fe20000000000 */
[----:B------:R-:W-:-:S03]  /*2f40*/  PRMT R21, R106, 0x7054, R21 ;  /* 0x000070546a157816 */ /* 0x000fc60000000015 */
[----:B------:R-:W4:Y:S01]  /*2f50*/  LDS.U8 R122, [R109+0x5440] ;  /* 0x005440006d7a7984 */ /* 0x000f220000000000 */
[----:B--2---:R-:W-:-:S03]  /*2f60*/  PRMT R100, R100, 0x654, R11 ;  /* 0x0000065464647816 */ /* 0x004fc6000000000b */
[----:B------:R-:W-:Y:S01]  /*2f70*/  LDS.U8 R99, [R109+0x5408] ;  /* 0x005408006d637984 */ /* 0x000fe20000000000 */
[----:B------:R-:W-:-:S03]  /*2f80*/  PRMT R101, R94, 0x654, R13 ;  /* 0x000006545e657816 */ /* 0x000fc6000000000d */
[----:B------:R-:W2:Y:S01]  /*2f90*/  LDS.U8 R128, [R109+0x5448] ;  /* 0x005448006d807984 */ /* 0x000ea20000000000 */
[----:B---3--:R-:W-:-:S03]  /*2fa0*/  PRMT R102, R102, 0x654, R15 ;  /* 0x0000065466667816 */ /* 0x008fc6000000000f */
[----:B------:R-:W3:Y:S01]  /*2fb0*/  LDS.U8 R112, [R10+0x5000] ;  /* 0x005000000a707984 */ /* 0x000ee20000000000 */
[----:B------:R-:W-:-:S03]  /*2fc0*/  PRMT R103, R108, 0x654, R21 ;  /* 0x000006546c677816 */ /* 0x000fc60000000015 */
[----:B------:R-:W3:Y:S04]  /*2fd0*/  LDS.U8 R118, [R10+0x5008] ;  /* 0x005008000a767984 */ /* 0x000ee80000000000 */
[----:B------:R-:W3:Y:S04]  /*2fe0*/  LDS.U8 R124, [R10+0x5400] ;  /* 0x005400000a7c7984 */ /* 0x000ee80000000000 */
[----:B------:R-:W3:Y:S01]  /*2ff0*/  LDS.U8 R130, [R10+0x5408] ;  /* 0x005408000a827984 */ /* 0x000ee20000000000 */
[----:B0-----:R-:W-:-:S03]  /*3000*/  PRMT R23, R110, 0x7604, R23 ;  /* 0x000076046e177816 */ /* 0x001fc60000000017 */
[----:B------:R-:W0:Y:S04]  /*3010*/  LDS.U8 R114, [R10+0x5040] ;  /* 0x005040000a727984 */ /* 0x000e280000000000 */
[----:B------:R-:W0:Y:S01]  /*3020*/  LDS.U8 R120, [R10+0x5048] ;  /* 0x005048000a787984 */ /* 0x000e220000000000 */
[----:B-1----:R-:W-:-:S03]  /*3030*/  PRMT R95, R116, 0x7604, R95 ;  /* 0x00007604745f7816 */ /* 0x002fc6000000005f */
[----:B------:R-:W1:Y:S04]  /*3040*/  LDS.U8 R126, [R10+0x5440] ;  /* 0x005440000a7e7984 */ /* 0x000e680000000000 */
[----:B------:R-:W1:Y:S01]  /*3050*/  LDS.U8 R132, [R10+0x5448] ;  /* 0x005448000a847984 */ /* 0x000e620000000000 */
[----:B------:R-:W-:Y:S01]  /*3060*/  WARPGROUP.ARRIVE ;  /* 0x00000000000079c5 */ /* 0x000fe20000000000 */
[----:B----4-:R-:W-:-:S05]  /*3070*/  PRMT R97, R122, 0x7604, R97 ;  /* 0x000076047a617816 */ /* 0x010fca0000000061 */
[----:B------:R-:W-:Y:S01]  /*3080*/  QGMMA.64x64x32.F32.E5M2.E4M3 R56, R100, gdesc[UR8], R56, gsb0 ;  /* 0x00e0000864387df3 */ /* 0x000fe20008001838 */
[----:B--2---:R-:W-:Y:S02]  /*3090*/  PRMT R99, R128, 0x7604, R99 ;  /* 0x0000760480637816 */ /* 0x004fe40000000063 */
[----:B---3--:R-:W-:Y:S02]  /*30a0*/  PRMT R23, R112, 0x7054, R23 ;  /* 0x0000705470177816 */ /* 0x008fe40000000017 */
[----:B------:R-:W-:Y:S02]  /*30b0*/  PRMT R95, R118, 0x7054, R95 ;  /* 0x00007054765f7816 */ /* 0x000fe4000000005f */
[----:B------:R-:W-:Y:S02]  /*30c0*/  PRMT R97, R124, 0x7054, R97 ;  /* 0x000070547c617816 */ /* 0x000fe40000000061 */
[----:B------:R-:W-:Y:S02]  /*30d0*/  PRMT R99, R130, 0x7054, R99 ;  /* 0x0000705482637816 */ /* 0x000fe40000000063 */
[----:B0-----:R-:W-:-:S02]  /*30e0*/  PRMT R104, R114, 0x654, R23 ;  /* 0x0000065472687816 */ /* 0x001fc40000000017 */
[----:B------:R-:W-:Y:S02]  /*30f0*/  PRMT R105, R120, 0x654, R95 ;  /* 0x0000065478697816 */ /* 0x000fe4000000005f */
[----:B-1----:R-:W-:Y:S02]  /*3100*/  PRMT R106, R126, 0x654, R97 ;  /* 0x000006547e6a7816 */ /* 0x002fe40000000061 */
[----:B------:R-:W-:Y:S01]  /*3110*/  PRMT R107, R132, 0x654, R99 ;  /* 0x00000654846b7816 */ /* 0x000fe20000000063 */
[----:B------:R-:W-:Y:S02]  /*3120*/  WARPGROUP.DEPBAR.LE gsb0, 0x0 ;  /* 0x00008000000079c5 */ /* 0x000fe40000010000 */
[----:B------:R-:W-:Y:S04]  /*3130*/  LDS.U8 R11, [R109+0x1800] ;  /* 0x001800006d0b7984 */ /* 0x000fe80000000000 */
[----:B------:R-:W0:Y:S01]  /*3140*/  LDS.U8 R12, [R109+0x1840] ;  /* 0x001840006d0c7984 */ /* 0x000e220000000000 */
[----:B------:R-:W-:-:S06]  /*3150*/  WARPGROUP.ARRIVE ;  /* 0x00000000000079c5 */ /* 0x000fcc0000000000 */
[----:B------:R-:W-:Y:S01]  /*3160*/  QGMMA.64x64x32.F32.E5M2.E4M3 R24, R104, gdesc[UR8], R24, gsb0 ;  /* 0x00e0000868187df3 */ /* 0x000fe20008001818 */
[----:B0-----:R-:W-:Y:S02]  /*3170*/  PRMT R11, R12, 0x7604, R11 ;  /* 0x000076040c0b7816 */ /* 0x001fe4000000000b */
[----:B------:R-:W-:Y:S02]  /*3180*/  WARPGROUP.DEPBAR.LE gsb0, 0x0 ;  /* 0x00008000000079c5 */ /* 0x000fe40000010000 */
[----:B------:R-:W-:Y:S04]  /*3190*/  LDS.U8 R15, [R109+0x1c00] ;  /* 0x001c00006d0f7984 */ /* 0x000fe80000000000 */
[----:B------:R-:W0:Y:S04]  /*31a0*/  LDS.U8 R98, [R109+0x1c40] ;  /* 0x001c40006d627984 */ /* 0x000e280000000000 */
[----:B------:R-:W-:Y:S04]  /*31b0*/  LDS.U8 R97, [R109+0x5c00] ;  /* 0x005c00006d617984 */ /* 0x000fe80000000000 */
[----:B------:R-:W1:Y:S04]  /*31c0*/  LDS.U8 R122, [R109+0x5c40] ;  /* 0x005c40006d7a7984 */ /* 0x000e680000000000 */
[----:B------:R-:W-:Y:S04]  /*31d0*/  LDS.U8 R13, [R109+0x1808] ;  /* 0x001808006d0d7984 */ /* 0x000fe80000000000 */
[----:B------:R-:W2:Y:S04]  /*31e0*/  LDS.U8 R20, [R109+0x1848] ;  /* 0x001848006d147984 */ /* 0x000ea80000000000 */
[----:B------:R-:W-:Y:S04]  /*31f0*/  LDS.U8 R21, [R109+0x1c08] ;  /* 0x001c08006d157984 */ /* 0x000fe80000000000 */
[----:B------:R-:W3:Y:S04]  /*3200*/  LDS.U8 R104, [R109+0x1c48] ;  /* 0x001c48006d687984 */ /* 0x000ee80000000000 */
[----:B------:R-:W-:Y:S04]  /*3210*/  LDS.U8 R23, [R109+0x5800] ;  /* 0x005800006d177984 */ /* 0x000fe80000000000 */
[----:B------:R-:W4:Y:S04]  /*3220*/  LDS.U8 R110, [R109+0x5840] ;  /* 0x005840006d6e7984 */ /* 0x000f280000000000 */
[----:B------:R-:W-:Y:S04]  /*3230*/  LDS.U8 R95, [R109+0x5808] ;  /* 0x005808006d5f7984 */ /* 0x000fe80000000000 */
[----:B------:R-:W4:Y:S01]  /*3240*/  LDS.U8 R116, [R109+0x5848] ;  /* 0x005848006d747984 */ /* 0x000f220000000000 */
[----:B0-----:R-:W-:-:S03]  /*3250*/  PRMT R15, R98, 0x7604, R15 ;  /* 0x00007604620f7816 */ /* 0x001fc6000000000f */
[----:B------:R-:W-:Y:S04]  /*3260*/  LDS.U8 R99, [R109+0x5c08] ;  /* 0x005c08006d637984 */ /* 0x000fe80000000000 */
[----:B------:R-:W0:Y:S01]  /*3270*/  LDS.U8 R126, [R109+0x5c48] ;  /* 0x005c48006d7e7984 */ /* 0x000e220000000000 */
[----:B-1----:R-:W-:-:S03]  /*3280*/  PRMT R97, R122, 0x7604, R97 ;  /* 0x000076047a617816 */ /* 0x002fc60000000061 */
        /* <DEDUP_REMOVED lines=9> */
[----:B------:R-:W4:Y:S04]  /*3320*/  LDS.U8 R118, [R10+0x5808] ;  /* 0x005808000a767984 */ /* 0x000f280000000000 */
[----:B------:R-:W4:Y:S01]  /*3330*/  LDS.U8 R128, [R10+0x5c08] ;  /* 0x005c08000a807984 */ /* 0x000f220000000000 */
[----:B------:R-:W-:-:S03]  /*3340*/  PRMT R95, R116, 0x7604, R95 ;  /* 0x00007604745f7816 */ /* 0x000fc6000000005f */
[----:B------:R-:W4:Y:S04]  /*3350*/  LDS.U8 R102, [R10+0x1c40] ;  /* 0x001c40000a667984 */ /* 0x000f280000000000 */
[----:B------:R-:W4:Y:S01]  /*3360*/  LDS.U8 R103, [R10+0x5c40] ;  /* 0x005c40000a677984 */ /* 0x000f220000000000 */
[----:B0-----:R-:W-:-:S03]  /*3370*/  PRMT R99, R126, 0x7604, R99 ;  /* 0x000076047e637816 */ /* 0x001fc60000000063 */
[----:B------:R-:W0:Y:S01]  /*3380*/  LDS.U8 R96, [R10+0x1840] ;  /* 0x001840000a607984 */ /* 0x000e220000000000 */
[----:B-1----:R-:W-:-:S03]  /*3390*/  PRMT R15, R100, 0x7054, R15 ;  /* 0x00007054640f7816 */ /* 0x002fc6000000000f */
[----:B------:R-:W1:Y:S01]  /*33a0*/  LDS.U8 R94, [R10+0x1848] ;  /* 0x001848000a5e7984 */ /* 0x000e620000000000 */
[----:B------:R-:W-:-:S03]  /*33b0*/  PRMT R124, R124, 0x7054, R97 ;  /* 0x000070547c7c7816 */ /* 0x000fc60000000061 */
[----:B------:R-:W1:Y:S01]  /*33c0*/  LDS.U8 R108, [R10+0x1c48] ;  /* 0x001c48000a6c7984 */ /* 0x000e620000000000 */
[----:B--2---:R-:W-:-:S03]  /*33d0*/  PRMT R11, R14, 0x7054, R11 ;  /* 0x000070540e0b7816 */ /* 0x004fc6000000000b */
[----:B------:R-:W2:Y:S01]  /*33e0*/  LDS.U8 R114, [R10+0x5840] ;  /* 0x005840000a727984 */ /* 0x000ea20000000000 */
[----:B------:R-:W-:-:S03]  /*33f0*/  PRMT R13, R22, 0x7054, R13 ;  /* 0x00007054160d7816 */ /* 0x000fc6000000000d */
[----:B------:R-:W2:Y:S01]  /*3400*/  LDS.U8 R120, [R10+0x5848] ;  /* 0x005848000a787984 */ /* 0x000ea20000000000 */
[----:B---3--:R-:W-:-:S03]  /*3410*/  PRMT R21, R106, 0x7054, R21 ;  /* 0x000070546a157816 */ /* 0x008fc60000000015 */
[----:B------:R-:W3:Y:S01]  /*3420*/  LDS.U8 R105, [R10+0x5c48] ;  /* 0x005c48000a697984 */ /* 0x000ee20000000000 */
[----:B------:R-:W-:Y:S02]  /*3430*/  PRMT R23, R112, 0x7054, R23 ;  /* 0x0000705470177816 */ /* 0x000fe40000000017 */
[----:B----4-:R-:W-:Y:S02]  /*3440*/  PRMT R95, R118, 0x7054, R95 ;  /* 0x00007054765f7816 */ /* 0x010fe4000000005f */
[----:B------:R-:W-:Y:S02]  /*3450*/  PRMT R128, R128, 0x7054, R99 ;  /* 0x0000705480807816 */ /* 0x000fe40000000063 */
[----:B------:R-:W-:Y:S02]  /*3460*/  PRMT R98, R102, 0x654, R15 ;  /* 0x0000065466627816 */ /* 0x000fe4000000000f */
[----:B------:R-:W-:Y:S02]  /*3470*/  PRMT R102, R103, 0x654, R124 ;  /* 0x0000065467667816 */ /* 0x000fe4000000007c */
[----:B0-----:R-:W-:-:S02]  /*3480*/  PRMT R96, R96, 0x654, R11 ;  /* 0x0000065460607816 */ /* 0x001fc4000000000b */
[----:B-1----:R-:W-:Y:S02]  /*3490*/  PRMT R97, R94, 0x654, R13 ;  /* 0x000006545e617816 */ /* 0x002fe4000000000d */
[----:B------:R-:W-:Y:S02]  /*34a0*/  PRMT R99, R108, 0x654, R21 ;  /* 0x000006546c637816 */ /* 0x000fe40000000015 */
[----:B--2---:R-:W-:Y:S02]  /*34b0*/  PRMT R100, R114, 0x654, R23 ;  /* 0x0000065472647816 */ /* 0x004fe40000000017 */
[----:B------:R-:W-:Y:S02]  /*34c0*/  PRMT R101, R120, 0x654, R95 ;  /* 0x0000065478657816 */ /* 0x000fe4000000005f */
[----:B---3--:R-:W-:Y:S01]  /*34d0*/  PRMT R103, R105, 0x654, R128 ;  /* 0x0000065469677816 */ /* 0x008fe20000000080 */
[----:B------:R-:W-:Y:S06]  /*34e0*/  @!P0 BRA `(.L_x_28) ;  /* 0x0000000000048947 */ /* 0x000fec0003800000 */
[----:B------:R-:W-:Y:S01]  /*34f0*/  BPT.TRAP 0x1 ;  /* 0x000000040000795c */ /* 0x000fe20000300000 */
.L_x_28:
[----:B------:R-:W-:Y:S01]  /*3500*/  IMAD R11, R7, 0x8, R0 ;  /* 0x00000008070b7824 */ /* 0x000fe200078e0200 */
[----:B------:R-:W-:-:S03]  /*3510*/  ISETP.GT.U32.AND P2, PT, R19, 0x1, PT ;  /* 0x000000011300780c */ /* 0x000fc60003f44070 */
[----:B------:R-:W-:-:S05]  /*3520*/  VIADD R11, R11, 0x28 ;  /* 0x000000280b0b7836 */ /* 0x000fca0000000000 */
[----:B------:R-:W-:-:S04]  /*3530*/  PRMT R11, RZ, 0x654, R11 ;  /* 0x00000654ff0b7816 */ /* 0x000fc8000000000b */
[----:B------:R0:W-:Y:S01]  /*3540*/  SYNCS.ARRIVE.TRANS64.RED.A1T0 RZ, [R11+URZ], RZ ;  /* 0x000000ff0bff79a7 */ /* 0x0001e2000810043f */
[----:B------:R-:W-:Y:S05]  /*3550*/  @P2 BRA `(.L_x_29) ;  /* 0x0000000000042947 */ /* 0x000fea0003800000 */
[----:B------:R-:W-:Y:S01]  /*3560*/  BPT.TRAP 0x1 ;  /* 0x000000040000795c */ /* 0x000fe20000300000 */
.L_x_29:
[----:B------:R-:W-:Y:S01]  /*3570*/  UIADD3 UR4, UR6, 0x4, URZ ;  /* 0x0000000406047890 */ /* 0x000fe2000fffe03f */
[----:B------:R-:W-:Y:S01]  /*3580*/  WARPGROUP.ARRIVE ;  /* 0x00000000000079c5 */ /* 0x000fe20000000000 */
[----:B------:R-:W-:Y:S01]  /*3590*/  UMOV UR11, 0x40000040 ;  /* 0x40000040000b7882 */ /* 0x000fe20000000000 */
[----:B------:R-:W-:-:S04]  /*35a0*/  VIADD R7, R7, 0x1 ;  /* 0x0000000107077836 */ /* 0x000fc80000000000 */
[----:B------:R-:W-:Y:S01]  /*35b0*/  UMOV UR10, UR4 ;  /* 0x00000004000a7c82 */ /* 0x000fe20008000000 */
[C---:B------:R-:W-:Y:S01]  /*35c0*/  ISETP.NE.AND P2, PT, R7.reuse, 0x5, PT ;  /* 0x000000050700780c */ /* 0x040fe20003f45270 */
[----:B------:R-:W-:Y:S03]  /*35d0*/  QGMMA.64x64x32.F32.E5M2.E4M3 R56, R96, gdesc[UR8], R56, gsb0 ;  /* 0x00e0000860387df3 */ /* 0x000fe60008001838 */
[----:B------:R-:W-:Y:S01]  /*35e0*/  SEL R7, R7, RZ, P2 ;  /* 0x000000ff07077207 */ /* 0x000fe20001000000 */
[----:B------:R-:W-:Y:S02]  /*35f0*/  WARPGROUP.DEPBAR.LE gsb0, 0x0 ;  /* 0x00008000000079c5 */ /* 0x000fe40000010000 */
[----:B0-----:R-:W-:Y:S04]  /*3600*/  LDS.U8 R11, [R109+0x2000] ;  /* 0x002000006d0b7984 */ /* 0x001fe80000000000 */
        /* <DEDUP_REMOVED lines=60> */
.L_x_30:
[----:B------:R-:W-:Y:S01]  /*39d0*/  IMAD.SHL.U32 R112, R3, 0x8000, RZ ;  /* 0x0000800003707824 */ /* 0x000fe200078e00ff */
[----:B------:R-:W-:Y:S04]  /*39e0*/  BSSY B0, `(.L_x_31) ;  /* 0x0000006000007945 */ /* 0x000fe80003800000 */
[----:B------:R-:W-:-:S05]  /*39f0*/  IADD3 R131, R0, R112, R5 ;  /* 0x0000007000837210 */ /* 0x000fca0007ffe005 */
[----:B------:R-:W-:Y:S01]  /*3a00*/  IMAD.IADD R102, R4, 0x1, R131 ;  /* 0x0000000104667824 */ /* 0x000fe200078e0283 */
[----:B------:R-:W-:Y:S06]  /*3a10*/  @P1 BRA `(.L_x_32) ;  /* 0x0000000000081947 */ /* 0x000fec0003800000 */
[----:B------:R-:W0:Y:S02]  /*3a20*/  SYNCS.PHASECHK.TRANS64.TRYWAIT P1, [R9+URZ], R8 ;  /* 0x00000008090075a7 */ /* 0x000e24000802017f */
[----:B0-----:R-:W-:Y:S05]  /*3a30*/  @!P1 BRA `(.L_x_33) ;  /* 0x00000080002c9947 */ /* 0x001fea0003800000 */
.L_x_32:
[----:B------:R-:W-:Y:S05]  /*3a40*/  BSYNC B0 ;  /* 0x0000000000007941 */ /* 0x000fea0003800000 */
.L_x_31:
[----:B------:R-:W-:Y:S01]  /*3a50*/  LDS.U8 R12, [R131+0xc00] ;  /* 0x000c0000830c7984 */ /* 0x000fe20000000000 */
[----:B------:R-:W-:Y:S05]  /*3a60*/  WARPSYNC.ALL ;  /* 0x0000000000007948 */ /* 0x000fea0003800000 */
[----:B------:R-:W1:Y:S04]  /*3a70*/  LDS.U8 R23, [R131+0xc40] ;  /* 0x000c400083177984 */ /* 0x000e680000000000 */
[----:B0-----:R-:W-:Y:S04]  /*3a80*/  LDS.U8 R8, [R131+0x800] ;  /* 0x0008000083087984 */ /* 0x001fe80000000000 */
[----:B------:R-:W0:Y:S04]  /*3a90*/  LDS.U8 R9, [R131+0x840] ;  /* 0x0008400083097984 */ /* 0x000e280000000000 */
        /* <DEDUP_REMOVED lines=8> */
[----:B-1----:R-:W-:-:S03]  /*3b20*/  PRMT R12, R23, 0x7604, R12 ;  /* 0x00007604170c7816 */ /* 0x002fc6000000000c */
[----:B------:R-:W-:Y:S04]  /*3b30*/  LDS.U8 R94, [R131+0x4c00] ;  /* 0x004c0000835e7984 */ /* 0x000fe80000000000 */
[----:B------:R-:W1:Y:S01]  /*3b40*/  LDS.U8 R127, [R131+0x4c40] ;  /* 0x004c4000837f7984 */ /* 0x000e620000000000 */
[----:B0-----:R-:W-:-:S03]  /*3b50*/  PRMT R8, R9, 0x7604, R8 ;  /* 0x0000760409087816 */ /* 0x001fc60000000008 */
[----:B------:R-:W-:Y:S04]  /*3b60*/  LDS.U8 R100, [R131+0x4c08] ;  /* 0x004c080083647984 */ /* 0x000fe80000000000 */
[----:B------:R-:W0:Y:S01]  /*3b70*/  LDS.U8 R133, [R131+0x4c48] ;  /* 0x004c480083857984 */ /* 0x000e220000000000 */
        /* <DEDUP_REMOVED lines=15> */
[----:B0-----:R-:W-:-:S03]  /*3c70*/  PRMT R100, R133, 0x7604, R100 ;  /* 0x0000760485647816 */ /* 0x001fc60000000064 */
[----:B------:R-:W0:Y:S01]  /*3c80*/  LDS.U8 R101, [R102+0x848] ;  /* 0x0008480066657984 */ /* 0x000e220000000000 */
[----:B--2---:R-:W-:-:S03]  /*3c90*/  PRMT R12, R95, 0x7054, R12 ;  /* 0x000070545f0c7816 */ /* 0x004fc6000000000c */
[----:B------:R-:W2:Y:S01]  /*3ca0*/  LDS.U8 R113, [R102+0xc48] ;  /* 0x000c480066717984 */ /* 0x000ea20000000000 */
[----:B------:R-:W-:-:S03]  /*3cb0*/  PRMT R8, R11, 0x7054, R8 ;  /* 0x000070540b087816 */ /* 0x000fc60000000008 */
[----:B------:R-:W2:Y:S01]  /*3cc0*/  LDS.U8 R119, [R102+0x4840] ;  /* 0x0048400066777984 */ /* 0x000ea20000000000 */
[----:B---3--:R-:W-:-:S03]  /*3cd0*/  PRMT R10, R21, 0x7054, R10 ;  /* 0x00007054150a7816 */ /* 0x008fc6000000000a */
[----:B------:R-:W3:Y:S01]  /*3ce0*/  LDS.U8 R125, [R102+0x4848] ;  /* 0x00484800667d7984 */ /* 0x000ee20000000000 */
[----:B------:R-:W-:-:S03]  /*3cf0*/  PRMT R14, R107, 0x7054, R14 ;  /* 0x000070546b0e7816 */ /* 0x000fc6000000000e */
[----:B------:R-:W3:Y:S01]  /*3d00*/  LDS.U8 R131, [R102+0x4c40] ;  /* 0x004c400066837984 */ /* 0x000ee20000000000 */
[----:B----4-:R-:W-:-:S03]  /*3d10*/  PRMT R20, R117, 0x7054, R20 ;  /* 0x0000705475147816 */ /* 0x010fc60000000014 */
[----:B------:R1:W4:Y:S01]  /*3d20*/  LDS.U8 R114, [R102+0x4c48] ;  /* 0x004c480066727984 */ /* 0x0003220000000000 */
[----:B------:R-:W-:Y:S02]  /*3d30*/  PRMT R22, R123, 0x7054, R22 ;  /* 0x000070547b167816 */ /* 0x000fe40000000016 */
[----:B------:R-:W-:Y:S02]  /*3d40*/  PRMT R94, R129, 0x7054, R94 ;  /* 0x00007054815e7816 */ /* 0x000fe4000000005e */
[----:B------:R-:W-:Y:S02]  /*3d50*/  PRMT R135, R135, 0x7054, R100 ;  /* 0x0000705487877816 */ /* 0x000fe40000000064 */
[----:B-1----:R-:W-:Y:S02]  /*3d60*/  PRMT R102, R103, 0x654, R12 ;  /* 0x0000065467667816 */ /* 0x002fe4000000000c */
[----:B------:R-:W-:Y:S02]  /*3d70*/  PRMT R100, R13, 0x654, R8 ;  /* 0x000006540d647816 */ /* 0x000fe40000000008 */
[----:B0-----:R-:W-:-:S02]  /*3d80*/  PRMT R101, R101, 0x654, R10 ;  /* 0x0000065465657816 */ /* 0x001fc4000000000a */
[----:B--2---:R-:W-:Y:S02]  /*3d90*/  PRMT R103, R113, 0x654, R14 ;  /* 0x0000065471677816 */ /* 0x004fe4000000000e */
[----:B------:R-:W-:Y:S02]  /*3da0*/  PRMT R104, R119, 0x654, R20 ;  /* 0x0000065477687816 */ /* 0x000fe40000000014 */
[----:B---3--:R-:W-:Y:S02]  /*3db0*/  PRMT R105, R125, 0x654, R22 ;  /* 0x000006547d697816 */ /* 0x008fe40000000016 */
[----:B------:R-:W-:Y:S02]  /*3dc0*/  PRMT R106, R131, 0x654, R94 ;  /* 0x00000654836a7816 */ /* 0x000fe4000000005e */
[----:B----4-:R-:W-:Y:S01]  /*3dd0*/  PRMT R107, R114, 0x654, R135 ;  /* 0x00000654726b7816 */ /* 0x010fe20000000087 */
[----:B------:R-:W-:Y:S01]  /*3de0*/  UIADD3 UR4, UR6, 0x6, URZ ;  /* 0x0000000606047890 */ /* 0x000fe2000fffe03f */
[----:B------:R-:W-:Y:S01]  /*3df0*/  WARPGROUP.ARRIVE ;  /* 0x00000000000079c5 */ /* 0x000fe20000000000 */
[----:B------:R-:W-:Y:S01]  /*3e00*/  UMOV UR7, 0x40000040 ;  /* 0x4000004000077882 */ /* 0x000fe20000000000 */
[C---:B------:R-:W-:Y:S01]  /*3e10*/  ISETP.GT.AND P1, PT, R6.reuse, 0x2, PT ;  /* 0x000000020600780c */ /* 0x040fe20003f24270 */
[----:B------:R-:W-:-:S03]  /*3e20*/  VIADD R6, R6, 0xffffffff ;  /* 0xffffffff06067836 */ /* 0x000fc60000000000 */
[----:B------:R-:W-:Y:S02]  /*3e30*/  UMOV UR6, UR4 ;  /* 0x0000000400067c82 */ /* 0x000fe40008000000 */
[----:B------:R-:W-:Y:S03]  /*3e40*/  QGMMA.64x64x32.F32.E5M2.E4M3 R56, R96, gdesc[UR4], R56, gsb0 ;  /* 0x00e0000460387df3 */ /* 0x000fe60008001838 */
[----:B------:R-:W-:Y:S02]  /*3e50*/  WARPGROUP.DEPBAR.LE gsb0, 0x0 ;  /* 0x00008000000079c5 */ /* 0x000fe40000010000 */
[----:B------:R-:W-:-:S06]  /*3e60*/  WARPGROUP.ARRIVE ;  /* 0x00000000000079c5 */ /* 0x000fcc0000000000 */
[----:B------:R-:W-:Y:S01]  /*3e70*/  QGMMA.64x64x32.F32.E5M2.E4M3 R24, R108, gdesc[UR4], R24, gsb0 ;  /* 0x00e000046c187df3 */ /* 0x000fe20008001818 */
[----:B------:R-:W-:Y:S02]  /*3e80*/  R2UR UR7, R3 ;  /* 0x00000000030772ca */ /* 0x000fe400000e0000 */
[----:B------:R-:W-:Y:S02]  /*3e90*/  WARPGROUP.DEPBAR.LE gsb0, 0x0 ;  /* 0x00008000000079c5 */ /* 0x000fe40000010000 */
[----:B------:R-:W-:Y:S11]  /*3ea0*/  @P1 BRA `(.L_x_34) ;  /* 0xffffffec00341947 */ /* 0x000ff6000383ffff */
.L_x_26:
[----:B------:R-:W-:Y:S01]  /*3eb0*/  IMAD.MOV.U32 R9, RZ, RZ, 0x40000040 ;  /* 0x40000040ff097424 */ /* 0x000fe200078e00ff */
[----:B------:R-:W-:Y:S01]  /*3ec0*/  LEA R8, R3, UR5, 0x9 ;  /* 0x0000000503087c11 */ /* 0x000fe2000f8e48ff */
[----:B------:R-:W-:Y:S01]  /*3ed0*/  WARPGROUP.ARRIVE ;  /* 0x00000000000079c5 */ /* 0x000fe20000000000 */
[----:B------:R-:W-:Y:S02]  /*3ee0*/  IADD3 R5, R0, R112, R5 ;  /* 0x0000007000057210 */ /* 0x000fe40007ffe005 */
[C---:B------:R-:W-:Y:S01]  /*3ef0*/  R2UR UR6, R8.reuse ;  /* 0x00000000080672ca */ /* 0x040fe200000e0000 */
[----:B------:R-:W-:Y:S01]  /*3f00*/  VIADD R10, R8, 0x2 ;  /* 0x00000002080a7836 */ /* 0x000fe20000000000 */
[C---:B------:R-:W-:Y:S01]  /*3f10*/  R2UR UR7, R9.reuse ;  /* 0x00000000090772ca */ /* 0x040fe200000e0000 */
[----:B------:R-:W-:Y:S01]  /*3f20*/  IMAD.IADD R4, R4, 0x1, R5 ;  /* 0x0000000104047824 */ /* 0x000fe200078e0205 */
[----:B------:R-:W-:Y:S02]  /*3f30*/  R2UR UR10, R8 ;  /* 0x00000000080a72ca */ /* 0x000fe400000e0000 */
[----:B------:R-:W-:-:S09]  /*3f40*/  R2UR UR11, R9 ;  /* 0x00000000090b72ca */ /* 0x000fd200000e0000 */
[----:B------:R-:W-:Y:S01]  /*3f50*/  QGMMA.64x64x32.F32.E5M2.E4M3 R56, R100, gdesc[UR4], R56, gsb0 ;  /* 0x00e0000464387df3 */ /* 0x000fe20008001838 */
[----:B------:R-:W-:Y:S02]  /*3f60*/  R2UR UR6, R10 ;  /* 0x000000000a0672ca */ /* 0x000fe400000e0000 */
[----:B------:R-:W-:Y:S02]  /*3f70*/  WARPGROUP.DEPBAR.LE gsb0, 0x0 ;  /* 0x00008000000079c5 */ /* 0x000fe40000010000 */
[----:B------:R-:W-:Y:S01]  /*3f80*/  LDS.U8 R3, [R5+0x1000] ;  /* 0x0010000005037984 */ /* 0x000fe20000000000 */
[----:B------:R-:W-:-:S06]  /*3f90*/  WARPGROUP.ARRIVE ;  /* 0x00000000000079c5 */ /* 0x000fcc0000000000 */
[----:B------:R-:W-:Y:S01]  /*3fa0*/  QGMMA.64x64x32.F32.E5M2.E4M3 R24, R104, gdesc[UR8], R24, gsb0 ;  /* 0x00e0000868187df3 */ /* 0x000fe20008001818 */
[----:B------:R-:W-:Y:S02]  /*3fb0*/  R2UR UR10, R10 ;  /* 0x000000000a0a72ca */ /* 0x000fe400000e0000 */
[----:B------:R-:W-:Y:S02]  /*3fc0*/  WARPGROUP.DEPBAR.LE gsb0, 0x0 ;  /* 0x00008000000079c5 */ /* 0x000fe40000010000 */
[----:B------:R-:W-:Y:S04]  /*3fd0*/  LDS.U8 R11, [R5+0x1008] ;  /* 0x00100800050b7984 */ /* 0x000fe80000000000 */
[----:B------:R-:W0:Y:S04]  /*3fe0*/  LDS.U8 R14, [R5+0x1048] ;  /* 0x00104800050e7984 */ /* 0x000e280000000000 */
[----:B------:R-:W1:Y:S04]  /*3ff0*/  LDS.U8 R6, [R5+0x1040] ;  /* 0x0010400005067984 */ /* 0x000e680000000000 */
[----:B------:R-:W-:Y:S04]  /*4000*/  LDS.U8 R15, [R5+0x1400] ;  /* 0x00140000050f7984 */ /* 0x000fe80000000000 */
[----:B------:R-:W2:Y:S04]  /*4010*/  LDS.U8 R22, [R5+0x1440] ;  /* 0x0014400005167984 */ /* 0x000ea80000000000 */
[----:B------:R-:W-:Y:S04]  /*4020*/  LDS.U8 R21, [R5+0x1408] ;  /* 0x0014080005157984 */ /* 0x000fe80000000000 */
[----:B------:R-:W3:Y:S04]  /*4030*/  LDS.U8 R100, [R5+0x1448] ;  /* 0x0014480005647984 */ /* 0x000ee80000000000 */
[----:B------:R-:W4:Y:S04]  /*4040*/  LDS.U8 R12, [R4+0x1000] ;  /* 0x00100000040c7984 */ /* 0x000f280000000000 */
[----:B------:R-:W4:Y:S04]  /*4050*/  LDS.U8 R13, [R4+0x1008] ;  /* 0x00100800040d7984 */ /* 0x000f280000000000 */
[----:B------:R-:W4:Y:S04]  /*4060*/  LDS.U8 R94, [R4+0x1400] ;  /* 0x00140000045e7984 */ /* 0x000f280000000000 */
[----:B------:R-:W4:Y:S04]  /*4070*/  LDS.U8 R102, [R4+0x1408] ;  /* 0x0014080004667984 */ /* 0x000f280000000000 */
[----:B------:R-:W4:Y:S01]  /*4080*/  LDS.U8 R96, [R4+0x1040] ;  /* 0x0010400004607984 */ /* 0x000f220000000000 */
[----:B0-----:R-:W-:Y:S01]  /*4090*/  PRMT R14, R14, 0x7604, R11 ;  /* 0x000076040e0e7816 */ /* 0x001fe2000000000b */
[----:B------:R-:W-:-:S02]  /*40a0*/  IMAD.MOV.U32 R11, RZ, RZ, 0x40000040 ;  /* 0x40000040ff0b7424 */ /* 0x000fc400078e00ff */
[----:B------:R-:W0:Y:S01]  /*40b0*/  LDS.U8 R20, [R4+0x1048] ;  /* 0x0010480004147984 */ /* 0x000e220000000000 */
[----:B-1----:R-:W-:Y:S02]  /*40c0*/  PRMT R3, R6, 0x7604, R3 ;  /* 0x0000760406037816 */ /* 0x002fe40000000003 */
[C---:B------:R-:W-:Y:S01]  /*40d0*/  R2UR UR7, R11.reuse ;  /* 0x000000000b0772ca */ /* 0x040fe200000e0000 */
[----:B------:R-:W1:Y:S01]  /*40e0*/  LDS.U8 R98, [R4+0x1440] ;  /* 0x0014400004627984 */ /* 0x000e620000000000 */
[----:B------:R-:W-:-:S03]  /*40f0*/  R2UR UR11, R11 ;  /* 0x000000000b0b72ca */ /* 0x000fc600000e0000 */
[----:B------:R-:W1:Y:S01]  /*4100*/  LDS.U8 R104, [R4+0x1448] ;  /* 0x0014480004687984 */ /* 0x000e620000000000 */
[----:B--2---:R-:W-:-:S03]  /*4110*/  PRMT R15, R22, 0x7604, R15 ;  /* 0x00007604160f7816 */ /* 0x004fc6000000000f */
[----:B------:R-:W-:Y:S01]  /*4120*/  LDS.U8 R23, [R5+0x5000] ;  /* 0x0050000005177984 */ /* 0x000fe20000000000 */
[----:B---3--:R-:W-:-:S03]  /*4130*/  PRMT R21, R100, 0x7604, R21 ;  /* 0x0000760464157816 */ /* 0x008fc60000000015 */
[----:B------:R-:W2:Y:S01]  /*4140*/  LDS.U8 R106, [R5+0x5040] ;  /* 0x00504000056a7984 */ /* 0x000ea20000000000 */
[----:B----4-:R-:W-:-:S03]  /*4150*/  PRMT R3, R12, 0x7054, R3 ;  /* 0x000070540c037816 */ /* 0x010fc60000000003 */
[----:B------:R-:W-:Y:S01]  /*4160*/  LDS.U8 R93, [R5+0x5008] ;  /* 0x00500800055d7984 */ /* 0x000fe20000000000 */
[----:B------:R-:W-:-:S03]  /*4170*/  PRMT R13, R13, 0x7054, R14 ;  /* 0x000070540d0d7816 */ /* 0x000fc6000000000e */
[----:B------:R-:W3:Y:S01]  /*4180*/  LDS.U8 R112, [R5+0x5048] ;  /* 0x0050480005707984 */ /* 0x000ee20000000000 */
[----:B------:R-:W-:-:S03]  /*4190*/  PRMT R15, R94, 0x7054, R15 ;  /* 0x000070545e0f7816 */ /* 0x000fc6000000000f */
[----:B------:R-:W-:Y:S01]  /*41a0*/  LDS.U8 R95, [R5+0x5400] ;  /* 0x00540000055f7984 */ /* 0x000fe20000000000 */
[----:B------:R-:W-:-:S03]  /*41b0*/  PRMT R21, R102, 0x7054, R21 ;  /* 0x0000705466157816 */ /* 0x000fc60000000015 */
[----:B------:R-:W4:Y:S01]  /*41c0*/  LDS.U8 R118, [R5+0x5440] ;  /* 0x0054400005767984 */ /* 0x000f220000000000 */
[----:B------:R-:W-:-:S03]  /*41d0*/  PRMT R96, R96, 0x654, R3 ;  /* 0x0000065460607816 */ /* 0x000fc60000000003 */
[----:B------:R-:W-:Y:S01]  /*41e0*/  LDS.U8 R101, [R5+0x5408] ;  /* 0x0054080005657984 */ /* 0x000fe20000000000 */
[----:B0-----:R-:W-:-:S03]  /*41f0*/  PRMT R97, R20, 0x654, R13 ;  /* 0x0000065414617816 */ /* 0x001fc6000000000d */
[----:B------:R-:W0:Y:S01]  /*4200*/  LDS.U8 R124, [R5+0x5448] ;  /* 0x00544800057c7984 */ /* 0x000e220000000000 */
[----:B-1----:R-:W-:-:S03]  /*4210*/  PRMT R98, R98, 0x654, R15 ;  /* 0x0000065462627816 */ /* 0x002fc6000000000f */
[----:B------:R-:W1:Y:S01]  /*4220*/  LDS.U8 R108, [R4+0x5000] ;  /* 0x00500000046c7984 */ /* 0x000e620000000000 */
[----:B------:R-:W-:-:S03]  /*4230*/  PRMT R99, R104, 0x654, R21 ;  /* 0x0000065468637816 */ /* 0x000fc60000000015 */
        /* <DEDUP_REMOVED lines=9> */
[----:B------:R-:W-:Y:S01]  /*42d0*/  WARPGROUP.ARRIVE ;  /* 0x00000000000079c5 */ /* 0x000fe20000000000 */
[----:B----4-:R-:W-:-:S05]  /*42e0*/  PRMT R95, R118, 0x7604, R95 ;  /* 0x00007604765f7816 */ /* 0x010fca000000005f */
[----:B------:R-:W-:Y:S01]  /*42f0*/  QGMMA.64x64x32.F32.E5M2.E4M3 R56, R96, gdesc[UR4], R56, gsb0 ;  /* 0x00e0000460387df3 */ /* 0x000fe20008001838 */
[----:B0-----:R-:W-:Y:S02]  /*4300*/  PRMT R101, R124, 0x7604, R101 ;  /* 0x000076047c657816 */ /* 0x001fe40000000065 */
[----:B-1----:R-:W-:Y:S02]  /*4310*/  PRMT R23, R108, 0x7054, R23 ;  /* 0x000070546c177816 */ /* 0x002fe40000000017 */
[----:B------:R-:W-:Y:S02]  /*4320*/  PRMT R93, R114, 0x7054, R93 ;  /* 0x00007054725d7816 */ /* 0x000fe4000000005d */
[----:B------:R-:W-:Y:S01]  /*4330*/  PRMT R95, R120, 0x7054, R95 ;  /* 0x00007054785f7816 */ /* 0x000fe2000000005f */
[----:B------:R-:W-:Y:S02]  /*4340*/  WARPGROUP.DEPBAR.LE gsb0, 0x0 ;  /* 0x00008000000079c5 */ /* 0x000fe40000010000 */
[----:B------:R-:W-:Y:S01]  /*4350*/  PRMT R99, R126, 0x7054, R101 ;  /* 0x000070547e637816 */ /* 0x000fe20000000065 */
[----:B------:R-:W-:Y:S01]  /*4360*/  LDS.U8 R3, [R5+0x1800] ;  /* 0x0018000005037984 */ /* 0x000fe20000000000 */
[----:B--2---:R-:W-:-:S02]  /*4370*/  PRMT R96, R110, 0x654, R23 ;  /* 0x000006546e607816 */ /* 0x004fc40000000017 */
[----:B------:R-:W-:Y:S01]  /*4380*/  PRMT R97, R116, 0x654, R93 ;  /* 0x0000065474617816 */ /* 0x000fe2000000005d */
[----:B------:R-:W0:Y:S01]  /*4390*/  LDS.U8 R6, [R5+0x1840] ;  /* 0x0018400005067984 */ /* 0x000e220000000000 */
[----:B---3--:R-:W-:Y:S02]  /*43a0*/  PRMT R98, R122, 0x654, R95 ;  /* 0x000006547a627816 */ /* 0x008fe4000000005f */
[----:B------:R-:W-:-:S04]  /*43b0*/  PRMT R99, R128, 0x654, R99 ;  /* 0x0000065480637816 */ /* 0x000fc80000000063 */
        /* <DEDUP_REMOVED lines=59> */
.L_x_35:
[----:B------:R-:W-:Y:S01]  /*4770*/  IMAD R7, R7, 0x8, R0 ;  /* 0x0000000807077824 */ /* 0x000fe200078e0200 */
[----:B------:R-:W-:-:S03]  /*4780*/  ISETP.GT.U32.AND P1, PT, R19, 0x1, PT ;  /* 0x000000011300780c */ /* 0x000fc60003f24070 */
[----:B------:R-:W-:-:S05]  /*4790*/  VIADD R7, R7, 0x28 ;  /* 0x0000002807077836 */ /* 0x000fca0000000000 */
[----:B------:R-:W-:-:S04]  /*47a0*/  PRMT R7, RZ, 0x654, R7 ;  /* 0x00000654ff077816 */ /* 0x000fc80000000007 */
[----:B------:R0:W-:Y:S01]  /*47b0*/  SYNCS.ARRIVE.TRANS64.RED.A1T0 RZ, [R7+URZ], RZ ;  /* 0x000000ff07ff79a7 */ /* 0x0001e2000810043f */
[----:B------:R-:W-:Y:S05]  /*47c0*/  @P1 BRA `(.L_x_36) ;  /* 0x0000000000041947 */ /* 0x000fea0003800000 */
[----:B------:R-:W-:Y:S01]  /*47d0*/  BPT.TRAP 0x1 ;  /* 0x000000040000795c */ /* 0x000fe20000300000 */
.L_x_36:
[C---:B------:R-:W-:Y:S01]  /*47e0*/  VIADD R6, R8.reuse, 0x4 ;  /* 0x0000000408067836 */ /* 0x040fe20000000000 */
[----:B------:R-:W-:Y:S01]  /*47f0*/  WARPGROUP.ARRIVE ;  /* 0x00000000000079c5 */ /* 0x000fe20000000000 */
[----:B0-----:R-:W-:Y:S02]  /*4800*/  IMAD.MOV.U32 R7, RZ, RZ, 0x40000040 ;  /* 0x40000040ff077424 */ /* 0x001fe400078e00ff */
[----:B------:R-:W-:Y:S01]  /*4810*/  VIADD R8, R8, 0x6 ;  /* 0x0000000608087836 */ /* 0x000fe20000000000 */
[C---:B------:R-:W-:Y:S01]  /*4820*/  R2UR UR6, R6.reuse ;  /* 0x00000000060672ca */ /* 0x040fe200000e0000 */
[----:B------:R-:W-:Y:S01]  /*4830*/  IMAD.MOV.U32 R9, RZ, RZ, 0x40000040 ;  /* 0x40000040ff097424 */ /* 0x000fe200078e00ff */
[C---:B------:R-:W-:Y:S02]  /*4840*/  R2UR UR7, R7.reuse ;  /* 0x00000000070772ca */ /* 0x040fe400000e0000 */
[----:B------:R-:W-:Y:S02]  /*4850*/  R2UR UR10, R6 ;  /* 0x00000000060a72ca */ /* 0x000fe400000e0000 */
[----:B------:R-:W-:-:S09]  /*4860*/  R2UR UR11, R7 ;  /* 0x00000000070b72ca */ /* 0x000fd200000e0000 */
[----:B------:R-:W-:Y:S01]  /*4870*/  QGMMA.64x64x32.F32.E5M2.E4M3 R56, R96, gdesc[UR4], R56, gsb0 ;  /* 0x00e0000460387df3 */ /* 0x000fe20008001838 */
[----:B------:R-:W-:Y:S02]  /*4880*/  R2UR UR6, R8 ;  /* 0x00000000080672ca */ /* 0x000fe400000e0000 */
[----:B------:R-:W-:Y:S01]  /*4890*/  R2UR UR7, R9 ;  /* 0x00000000090772ca */ /* 0x000fe200000e0000 */
[----:B------:R-:W-:Y:S02]  /*48a0*/  WARPGROUP.DEPBAR.LE gsb0, 0x0 ;  /* 0x00008000000079c5 */ /* 0x000fe40000010000 */
[----:B------:R-:W-:Y:S04]  /*48b0*/  LDS.U8 R3, [R5+0x2000] ;  /* 0x0020000005037984 */ /* 0x000fe80000000000 */
[----:B------:R-:W0:Y:S01]  /*48c0*/  LDS.U8 R6, [R5+0x2040] ;  /* 0x0020400005067984 */ /* 0x000e220000000000 */
[----:B------:R-:W-:-:S06]  /*48d0*/  WARPGROUP.ARRIVE ;  /* 0x00000000000079c5 */ /* 0x000fcc0000000000 */
[----:B------:R-:W-:Y:S01]  /*48e0*/  QGMMA.64x64x32.F32.E5M2.E4M3 R24, R100, gdesc[UR8], R24, gsb0 ;  /* 0x00e0000864187df3 */ /* 0x000fe20008001818 */
[----:B------:R-:W-:Y:S02]  /*48f0*/  R2UR UR10, R8 ;  /* 0x00000000080a72ca */ /* 0x000fe400000e0000 */
[----:B------:R-:W-:Y:S02]  /*4900*/  R2UR UR11, R9 ;  /* 0x00000000090b72ca */ /* 0x000fe400000e0000 */
        /* <DEDUP_REMOVED lines=61> */
.L_x_22:
[----:B------:R-:W-:Y:S05]  /*4ce0*/  @!P0 BRA `(.L_x_37) ;  /* 0x0000000000048947 */ /* 0x000fea0003800000 */
[----:B------:R-:W-:Y:S01]  /*4cf0*/  BPT.TRAP 0x1 ;  /* 0x000000040000795c */ /* 0x000fe20000300000 */
.L_x_37:
[----:B------:R-:W-:Y:S01]  /*4d00*/  UIADD3 UR39, UR40, UR39, URZ ;  /* 0x0000002728277290 */ /* 0x000fe2000fffe03f */
[----:B------:R-:W-:-:S03]  /*4d10*/  ISETP.GT.U32.AND P0, PT, R19, 0x1, PT ;  /* 0x000000011300780c */ /* 0x000fc60003f04070 */
[----:B------:R-:W-:-:S04]  /*4d20*/  UIADD3 UR6, UR39, -0x1, URZ ;  /* 0xffffffff27067890 */ /* 0x000fc8000fffe03f */
[----:B------:R-:W-:-:S04]  /*4d30*/  UIMAD.WIDE.U32 UR4, UR6, -0x33333333, URZ ;  /* 0xcccccccd060478a5 */ /* 0x000fc8000f8e003f */
[----:B------:R-:W-:-:S04]  /*4d40*/  USHF.R.U32.HI UR4, URZ, 0x2, UR5 ;  /* 0x000000023f047899 */ /* 0x000fc80008011605 */
[----:B------:R-:W-:-:S06]  /*4d50*/  UIMAD UR6, UR4, -0x5, UR6 ;  /* 0xfffffffb040678a4 */ /* 0x000fcc000f8e0206 */
[----:B------:R-:W-:-:S04]  /*4d60*/  IMAD.U32 R3, RZ, RZ, UR6 ;  /* 0x00000006ff037e24 */ /* 0x000fc8000f8e00ff */
[----:B------:R-:W-:-:S04]  /*4d70*/  IMAD R0, R3, 0x8, R0 ;  /* 0x0000000803007824 */ /* 0x000fc800078e0200 */
[----:B------:R-:W-:-:S05]  /*4d80*/  VIADD R0, R0, 0x28 ;  /* 0x0000002800007836 */ /* 0x000fca0000000000 */
[----:B------:R-:W-:-:S04]  /*4d90*/  PRMT R0, RZ, 0x654, R0 ;  /* 0x00000654ff007816 */ /* 0x000fc80000000000 */
[----:B------:R0:W-:Y:S01]  /*4da0*/  SYNCS.ARRIVE.TRANS64.RED.A1T0 RZ, [R0+URZ], RZ ;  /* 0x000000ff00ff79a7 */ /* 0x0001e2000810043f */
[----:B------:R-:W-:Y:S05]  /*4db0*/  @P0 BRA `(.L_x_38) ;  /* 0x0000000000040947 */ /* 0x000fea0003800000 */
[----:B------:R-:W-:Y:S01]  /*4dc0*/  BPT.TRAP 0x1 ;  /* 0x000000040000795c */ /* 0x000fe20000300000 */
.L_x_38:
[----:B------:R-:W1:Y:S01]  /*4dd0*/  LDC R4, c[0x0][0x288] ;  /* 0x0000a200ff047b82 */ /* 0x000e620000000800 */
[--C-:B0-----:R-:W-:Y:S01]  /*4de0*/  SHF.R.U32.HI R0, RZ, 0x2, R18.reuse ;  /* 0x00000002ff007819 */ /* 0x101fe20000011612 */
[----:B------:R-:W-:Y:S01]  /*4df0*/  IMAD.SHL.U32 R89, R89, 0x40, RZ ;  /* 0x0000004059597824 */ /* 0x000fe200078e00ff */
[----:B------:R-:W-:Y:S01]  /*4e00*/  SHF.R.U32.HI R5, RZ, 0x7, R18 ;  /* 0x00000007ff057819 */ /* 0x000fe20000011612 */
[----:B------:R-:W-:Y:S01]  /*4e10*/  IMAD.SHL.U32 R7, R90, 0x100, RZ ;  /* 0x000001005a077824 */ /* 0x000fe200078e00ff */
[----:B------:R-:W-:Y:S01]  /*4e20*/  LOP3.LUT R3, R18, 0x60, RZ, 0xc0, !PT ;  /* 0x0000006012037812 */ /* 0x000fe200078ec0ff */
[----:B------:R-:W-:Y:S01]  /*4e30*/  UISETP.GT.U32.AND UP0, UPT, UR39, 0x4, UPT ;  /* 0x000000042700788c */ /* 0x000fe2000bf04070 */
[----:B------:R-:W-:Y:S01]  /*4e40*/  LOP3.LUT R6, R0, 0x7, RZ, 0xc0, !PT ;  /* 0x0000000700067812 */ /* 0x000fe200078ec0ff */
[----:B------:R-:W-:Y:S01]  /*4e50*/  IMAD.SHL.U32 R22, R18, 0x2, RZ ;  /* 0x0000000212167824 */ /* 0x000fe200078e00ff */
[----:B------:R-:W-:Y:S01]  /*4e60*/  LOP3.LUT R0, R5, 0x1, RZ, 0xc0, !PT ;  /* 0x0000000105007812 */ /* 0x000fe200078ec0ff */
[----:B------:R-:W-:Y:S01]  /*4e70*/  ULDC UR7, c[0x0][0x284] ;  /* 0x0000a10000077ab9 */ /* 0x000fe20000000800 */
[----:B------:R-:W-:Y:S01]  /*4e80*/  SHF.R.U32.HI R3, RZ, 0x1, R3 ;  /* 0x00000001ff037819 */ /* 0x000fe20000011603 */
[----:B------:R-:W-:Y:S01]  /*4e90*/  UISETP.LT.U32.AND UP0, UPT, UR40, 0x5, UP0 ;  /* 0x000000052800788c */ /* 0x000fe20008701070 */
[----:B------:R-:W-:Y:S01]  /*4ea0*/  SHF.R.S32.HI R94, RZ, 0x1f, R88 ;  /* 0x0000001fff5e7819 */ /* 0x000fe20000011458 */
[C---:B------:R-:W-:Y:S01]  /*4eb0*/  IMAD.SHL.U32 R93, R0.reuse, 0x40, RZ ;  /* 0x00000040005d7824 */ /* 0x040fe200078e00ff */
[----:B------:R-:W-:Y:S01]  /*4ec0*/  IADD3 R5, RZ, -R3, -R6 ;  /* 0x80000003ff057210 */ /* 0x000fe20007ffe806 */
[----:B------:R-:W-:Y:S01]  /*4ed0*/  UISETP.GE.U32.AND UP1, UPT, UR40, 0x5, UPT ;  /* 0x000000052800788c */ /* 0x000fe2000bf26070 */
[----:B------:R-:W-:Y:S01]  /*4ee0*/  LOP3.LUT R22, R89, 0x6, R22, 0xf8, !PT ;  /* 0x0000000659167812 */ /* 0x000fe200078ef816 */
[----:B------:R-:W-:Y:S01]  /*4ef0*/  UIMAD.WIDE.U32 UR4, UR39, -0x33333333, URZ ;  /* 0xcccccccd270478a5 */ /* 0x000fe2000f8e003f */
[----:B------:R-:W-:Y:S01]  /*4f00*/  LOP3.LUT R93, R93, 0x40, R6, 0xe2, !PT ;  /* 0x000000405d5d7812 */ /* 0x000fe200078ee206 */
[----:B------:R-:W-:Y:S01]  /*4f10*/  IMAD R6, R0, -0x40, R5 ;  /* 0xffffffc000067824 */ /* 0x000fe200078e0205 */
[----:B------:R-:W-:Y:S01]  /*4f20*/  ULDC.64 UR8, c[0x0][0x5d0] ;  /* 0x0001740000087ab9 */ /* 0x000fe20000000a00 */
[----:B------:R-:W-:Y:S01]  /*4f30*/  USEL UR6, URZ, 0x1, !UP0 ;  /* 0x000000013f067887 */ /* 0x000fe2000c000000 */
[----:B------:R-:W-:Y:S01]  /*4f40*/  LOP3.LUT R0, R18, 0x3, RZ, 0xc0, !PT ;  /* 0x0000000312007812 */ /* 0x000fe200078ec0ff */
[----:B------:R-:W-:Y:S01]  /*4f50*/  IMAD R5, R94, UR8, RZ ;  /* 0x000000085e057c24 */ /* 0x000fe2000f8e02ff */
[----:B-1----:R-:W-:Y:S01]  /*4f60*/  ISETP.GE.AND P0, PT, R89, R4, PT ;  /* 0x000000045900720c */ /* 0x002fe20003f06270 */
[----:B------:R-:W-:Y:S01]  /*4f70*/  IMAD.WIDE R12, R90, 0x100, RZ ;  /* 0x000001005a0c7825 */ /* 0x000fe200078e02ff */
[----:B------:R-:W-:Y:S01]  /*4f80*/  SHF.R.S32.HI R23, RZ, 0x1f, R22 ;  /* 0x0000001fff177819 */ /* 0x000fe20000011416 */
[----:B------:R-:W-:Y:S01]  /*4f90*/  USHF.R.U32.HI UR4, URZ, 0x2, UR5 ;  /* 0x000000023f047899 */ /* 0x000fe20008011605 */
[C---:B------:R-:W-:Y:S01]  /*4fa0*/  ISETP.GE.OR P0, PT, R7.reuse, UR7, P0 ;  /* 0x0000000707007c0c */ /* 0x040fe20008706670 */
[----:B------:R-:W-:Y:S01]  /*4fb0*/  ULOP3.LUT UR38, UR38, UR6, URZ, 0x3c, !UPT ;  /* 0x0000000626267292 */ /* 0x000fe2000f8e3c3f */
[----:B------:R-:W-:Y:S01]  /*4fc0*/  IMAD R0, R0, -0x2, R4 ;  /* 0xfffffffe00007824 */ /* 0x000fe200078e0204 */
[----:B------:R-:W-:Y:S01]  /*4fd0*/  LOP3.LUT R93, R12, R93, R3, 0xfe, !PT ;  /* 0x0000005d0c5d7212 */ /* 0x000fe200078efe03 */
[C---:B------:R-:W-:Y:S01]  /*4fe0*/  IMAD R9, R88.reuse, UR9, R5 ;  /* 0x0000000958097c24 */ /* 0x040fe2000f8e0205 */
[----:B------:R-:W-:Y:S01]  /*4ff0*/  UIMAD UR39, UR4, -0x5, UR39 ;  /* 0xfffffffb042778a4 */ /* 0x000fe2000f8e0227 */
[----:B------:R-:W-:Y:S01]  /*5000*/  IMAD.WIDE.U32 R4, R88, UR8, R22 ;  /* 0x0000000858047c25 */ /* 0x000fe2000f8e0016 */
[----:B------:R-:W-:Y:S01]  /*5010*/  @UP1 ULOP3.LUT UR38, UR38, 0x1, UR4, 0x78, !UPT ;  /* 0x0000000126261892 */ /* 0x000fe2000f8e7804 */
[----:B------:R-:W-:-:S02]  /*5020*/  IADD3 R3, -R7, UR7, R6 ;  /* 0x0000000707037c10 */ /* 0x000fc4000fffe106 */
[----:B------:R-:W-:Y:S02]  /*5030*/  IMAD.IADD R5, R5, 0x1, R9 ;  /* 0x0000000105057824 */ /* 0x000fe400078e0209 */
[----:B------:R-:W-:Y:S02]  /*5040*/  IMAD.IADD R0, R0, 0x1, -R89 ;  /* 0x0000000100007824 */ /* 0x000fe400078e0a59 */
[----:B------:R-:W-:Y:S01]  /*5050*/  IMAD.MOV.U32 R90, RZ, RZ, -0x1 ;  /* 0xffffffffff5a7424 */ /* 0x000fe200078e00ff */
[----:B------:R-:W-:Y:S06]  /*5060*/  @P0 BRA `(.L_x_39) ;  /* 0x0000004800040947 */ /* 0x000fec0003800000 */
[----:B------:R-:W0:Y:S01]  /*5070*/  LDC.64 R20, c[0x0][0x5c8] ;  /* 0x00017200ff147b82 */ /* 0x000e220000000a00 */
[----:B------:R-:W-:Y:S01]  /*5080*/  ULDC.64 UR4, c[0x0][0x5c0] ;  /* 0x0001700000047ab9 */ /* 0x000fe20000000a00 */
[----:B------:R-:W-:Y:S01]  /*5090*/  BSSY B0, `(.L_x_39) ;  /* 0x000047e000007945 */ /* 0x000fe20003800000 */
[-C--:B0-----:R-:W-:Y:S02]  /*50a0*/  IMAD R6, R13, R20.reuse, RZ ;  /* 0x000000140d067224 */ /* 0x081fe400078e02ff */
[----:B------:R-:W-:-:S04]  /*50b0*/  IMAD.WIDE.U32 R4, R93, R20, R4 ;  /* 0x000000145d047225 */ /* 0x000fc800078e0004 */
[----:B------:R-:W-:Y:S01]  /*50c0*/  IMAD R9, R93, R21, R6 ;  /* 0x000000155d097224 */ /* 0x000fe200078e0206 */
[----:B------:R-:W-:Y:S01]  /*50d0*/  IADD3 R10, P3, R4, UR4, RZ ;  /* 0x00000004040a7c10 */ /* 0x000fe2000ff7e0ff */
[C---:B------:R-:W-:Y:S01]  /*50e0*/  IMAD.SHL.U32 R7, R20.reuse, 0x80, RZ ;  /* 0x0000008014077824 */ /* 0x040fe200078e00ff */
[C---:B------:R-:W-:Y:S01]  /*50f0*/  LEA R14, P2, R20.reuse, R4, 0x3 ;  /* 0x00000004140e7211 */ /* 0x040fe200078418ff */
[----:B------:R-:W-:Y:S01]  /*5100*/  IMAD.IADD R96, R5, 0x1, R9 ;  /* 0x0000000105607824 */ /* 0x000fe200078e0209 */
[----:B------:R-:W-:Y:S02]  /*5110*/  SHF.L.U64.HI R5, R20, 0x7, R21 ;  /* 0x0000000714057819 */ /* 0x000fe40000010215 */
[----:B------:R-:W-:Y:S02]  /*5120*/  IADD3 R6, P1, P0, R4, UR4, R7 ;  /* 0x0000000404067c10 */ /* 0x000fe4000f83e007 */
[----:B------:R-:W-:Y:S02]  /*5130*/  IADD3.X R11, R96, UR5, RZ, P3, !PT ;  /* 0x00000005600b7c10 */ /* 0x000fe40009ffe4ff */
[----:B-----5:R-:W-:-:S02]  /*5140*/  FSETP.NEU.AND P3, PT, R92, RZ, PT ;  /* 0x000000ff5c00720b */ /* 0x020fc40003f6d000 */
[----:B------:R-:W-:Y:S02]  /*5150*/  LEA.HI.X R20, R20, R96, R21, 0x3, P2 ;  /* 0x0000006014147211 */ /* 0x000fe400010f1c15 */
[C---:B------:R-:W-:Y:S02]  /*5160*/  IADD3 R8, P2, R14.reuse, UR4, RZ ;  /* 0x000000040e087c10 */ /* 0x040fe4000ff5e0ff */
[----:B------:R-:W-:Y:S02]  /*5170*/  IADD3 R4, P4, P5, R14, UR4, R7 ;  /* 0x000000040e047c10 */ /* 0x000fe4000fd9e007 */
[--C-:B------:R-:W-:Y:S02]  /*5180*/  IADD3.X R7, R96, UR5, R5.reuse, P1, P0 ;  /* 0x0000000560077c10 */ /* 0x100fe40008fe0405 */
[C---:B------:R-:W-:Y:S02]  /*5190*/  IADD3.X R9, R20.reuse, UR5, RZ, P2, !PT ;  /* 0x0000000514097c10 */ /* 0x040fe400097fe4ff */
[----:B------:R-:W-:Y:S01]  /*51a0*/  IADD3.X R5, R20, UR5, R5, P4, P5 ;  /* 0x0000000514057c10 */ /* 0x000fe2000a7ea405 */
[----:B------:R-:W-:Y:S06]  /*51b0*/  @!P3 BRA `(.L_x_40) ;  /* 0x00000034009cb947 */ /* 0x000fec0003800000 */
[----:B------:R-:W0:Y:S01]  /*51c0*/  LDC.64 R20, c[0x0][0x5b0] ;  /* 0x00016c00ff147b82 */ /* 0x000e220000000a00 */
[----:B------:R-:W-:Y:S01]  /*51d0*/  ULDC.64 UR4, c[0x0][0x5b8] ;  /* 0x00016e0000047ab9 */ /* 0x000fe20000000a00 */
[----:B------:R-:W-:Y:S01]  /*51e0*/  ISETP.GE.AND P0, PT, R3, 0x1, PT ;  /* 0x000000010300780c */ /* 0x000fe20003f06270 */
[----:B------:R-:W-:Y:S01]  /*51f0*/  IMAD R89, R94, UR4, RZ ;  /* 0x000000045e597c24 */ /* 0x000fe2000f8e02ff */
[----:B------:R-:W-:Y:S01]  /*5200*/  BSSY B1, `(.L_x_41) ;  /* 0x000000e000017945 */ /* 0x000fe20003800000 */
[----:B------:R-:W-:Y:S01]  /*5210*/  IMAD.WIDE.U32 R22, R88, UR4, R22 ;  /* 0x0000000458167c25 */ /* 0x000fe2000f8e0016 */
[----:B------:R-:W-:Y:S02]  /*5220*/  ISETP.LT.OR P3, PT, R0, 0x1, !P0 ;  /* 0x000000010000780c */ /* 0x000fe40004761670 */
[----:B------:R-:W1:Y:S01]  /*5230*/  LDC.64 R14, c[0x0][0x5a8] ;  /* 0x00016a00ff0e7b82 */ /* 0x000e620000000a00 */
[----:B------:R-:W-:-:S04]  /*5240*/  IMAD R89, R88, UR5, R89 ;  /* 0x0000000558597c24 */ /* 0x000fc8000f8e0259 */
[----:B------:R-:W-:Y:S02]  /*5250*/  IMAD.IADD R23, R23, 0x1, R89 ;  /* 0x0000000117177824 */ /* 0x000fe400078e0259 */
[-C--:B0-----:R-:W-:Y:S02]  /*5260*/  IMAD R94, R13, R20.reuse, RZ ;  /* 0x000000140d5e7224 */ /* 0x081fe400078e02ff */
[----:B------:R-:W-:-:S04]  /*5270*/  IMAD.WIDE.U32 R88, R93, R20, R22 ;  /* 0x000000145d587225 */ /* 0x000fc800078e0016 */
[----:B------:R-:W-:Y:S01]  /*5280*/  IMAD R94, R93, R21, R94 ;  /* 0x000000155d5e7224 */ /* 0x000fe200078e025e */
[----:B-1----:R-:W-:-:S04]  /*5290*/  IADD3 R88, P1, R88, R14, RZ ;  /* 0x0000000e58587210 */ /* 0x002fc80007f3e0ff */
[--C-:B------:R-:W-:Y:S02]  /*52a0*/  IADD3.X R89, R15, R89, R94.reuse, P1, !PT ;  /* 0x000000590f597210 */ /* 0x100fe40000ffe45e */
[----:B------:R-:W-:Y:S01]  /*52b0*/  PRMT R94, RZ, 0x7610, R94 ;  /* 0x00007610ff5e7816 */ /* 0x000fe2000000005e */
[----:B------:R-:W-:Y:S06]  /*52c0*/  @P3 BRA `(.L_x_42) ;  /* 0x0000000000043947 */ /* 0x000fec0003800000 */
[----:B------:R0:W5:Y:S02]  /*52d0*/  LDG.E.U8 R94, desc[UR36][R88.64] ;  /* 0x00000024585e7981 */ /* 0x000164000c1e1100 */
.L_x_42:
[----:B------:R-:W-:Y:S05]  /*52e0*/  BSYNC B1 ;  /* 0x0000000000017941 */ /* 0x000fea0003800000 */
.L_x_41:
[----:B-----5:R-:W-:Y:S01]  /*52f0*/  LOP3.LUT R94, R94, 0xff, RZ, 0xc0, !PT ;  /* 0x000000ff5e5e7812 */ /* 0x020fe200078ec0ff */
[----:B------:R-:W-:Y:S01]  /*5300*/  BSSY B1, `(.L_x_43) ;  /* 0x000000b000017945 */ /* 0x000fe20003800000 */
[----:B------:R-:W-:Y:S02]  /*5310*/  ISETP.LT.OR P2, PT, R0, 0x2, !P0 ;  /* 0x000000020000780c */ /* 0x000fe40004741670 */
[----:B------:R-:W-:-:S05]  /*5320*/  F2FP.F16.E4M3.UNPACK_B R94, R94 ;  /* 0x0000005eff5e723e */ /* 0x000fca00020006ff */
[----:B------:R-:W-:-:S05]  /*5330*/  HADD2.F32 R95, -RZ, R94.H0_H0 ;  /* 0x2000005eff5f7230 */ /* 0x000fca0000004100 */
[----:B------:R-:W-:-:S04]  /*5340*/  FMUL R95, R95, R92 ;  /* 0x0000005c5f5f7220 */ /* 0x000fc80000400000 */
[----:B------:R-:W-:Y:S01]  /*5350*/  FFMA R95, R56, R91, R95 ;  /* 0x0000005b385f7223 */ /* 0x000fe2000000005f */
[----:B------:R-:W-:-:S04]  /*5360*/  PRMT R56, RZ, 0x7610, R56 ;  /* 0x00007610ff387816 */ /* 0x000fc80000000038 */
[----:B------:R-:W-:-:S05]  /*5370*/  F2FP.SATFINITE.E4M3.F32.PACK_AB_MERGE_C R95, RZ, R95, RZ ;  /* 0x0000005fff5f723e */ /* 0x000fca00048070ff */
[----:B------:R1:W-:Y:S01]  /*5380*/  @!P3 STG.E.U8 desc[UR36][R10.64], R95 ;  /* 0x0000005f0a00b986 */ /* 0x0003e2000c101124 */
[----:B------:R-:W-:Y:S05]  /*5390*/  @P2 BRA `(.L_x_44) ;  /* 0x0000000000042947 */ /* 0x000fea0003800000 */
[----:B------:R2:W5:Y:S02]  /*53a0*/  LDG.E.U8 R56, desc[UR36][R88.64+0x1] ;  /* 0x0000012458387981 */ /* 0x000564000c1e1100 */
.L_x_44:
[----:B------:R-:W-:Y:S05]  /*53b0*/  BSYNC B1 ;  /* 0x0000000000017941 */ /* 0x000fea0003800000 */
.L_x_43:
[----:B-----5:R-:W-:Y:S01]  /*53c0*/  LOP3.LUT R56, R56, 0xff, RZ, 0xc0, !PT ;  /* 0x000000ff38387812 */ /* 0x020fe200078ec0ff */
[----:B------:R-:W-:Y:S01]  /*53d0*/  BSSY B1, `(.L_x_45) ;  /* 0x0000013000017945 */ /* 0x000fe20003800000 */
[----:B------:R-:W-:Y:S02]  /*53e0*/  IADD3 R97, P1, R93, 0x8, RZ ;  /* 0x000000085d617810 */ /* 0x000fe40007f3e0ff */
[----:B------:R-:W-:-:S03]  /*53f0*/  F2FP.F16.E4M3.UNPACK_B R56, R56 ;  /* 0x00000038ff38723e */ /* 0x000fc600020006ff */
[----:B------:R-:W-:Y:S01]  /*5400*/  IMAD.X R99, RZ, RZ, R13, P1 ;  /* 0x000000ffff637224 */ /* 0x000fe200008e060d */
[----:B------:R-:W-:Y:S01]  /*5410*/  ISETP.GE.AND P1, PT, R3, 0x9, PT ;  /* 0x000000090300780c */ /* 0x000fe20003f26270 */
[----:B-1----:R-:W-:Y:S02]  /*5420*/  HADD2.F32 R95, -RZ, R56.H0_H0 ;  /* 0x20000038ff5f7230 */ /* 0x002fe40000004100 */
[----:B------:R-:W-:Y:S01]  /*5430*/  IMAD R96, R99, R20, RZ ;  /* 0x0000001463607224 */ /* 0x000fe200078e02ff */
[----:B------:R-:W-:Y:S02]  /*5440*/  ISETP.LT.OR P4, PT, R0, 0x1, !P1 ;  /* 0x000000010000780c */ /* 0x000fe40004f81670 */
[----:B------:R-:W-:Y:S01]  /*5450*/  FMUL R56, R95, R92 ;  /* 0x0000005c5f387220 */ /* 0x000fe20000400000 */
[----:B------:R-:W-:-:S04]  /*5460*/  IMAD.WIDE.U32 R94, R97, R20, R22 ;  /* 0x00000014615e7225 */ /* 0x000fc800078e0016 */
[----:B------:R-:W-:Y:S01]  /*5470*/  FFMA R57, R57, R91, R56 ;  /* 0x0000005b39397223 */ /* 0x000fe20000000038 */
[----:B------:R-:W-:Y:S01]  /*5480*/  IMAD R96, R97, R21, R96 ;  /* 0x0000001561607224 */ /* 0x000fe200078e0260 */
[----:B------:R-:W-:Y:S02]  /*5490*/  IADD3 R56, P3, R94, R14, RZ ;  /* 0x0000000e5e387210 */ /* 0x000fe40007f7e0ff */
[----:B------:R-:W-:Y:S02]  /*54a0*/  PRMT R94, RZ, 0x7610, R94 ;  /* 0x00007610ff5e7816 */ /* 0x000fe4000000005e */
[----:B------:R-:W-:Y:S02]  /*54b0*/  F2FP.SATFINITE.E4M3.F32.PACK_AB_MERGE_C R97, RZ, R57, RZ ;  /* 0x00000039ff61723e */ /* 0x000fe400048070ff */
[----:B------:R-:W-:-:S03]  /*54c0*/  IADD3.X R57, R15, R95, R96, P3, !PT ;  /* 0x0000005f0f397210 */ /* 0x000fc60001ffe460 */
[----:B------:R1:W-:Y:S01]  /*54d0*/  @!P2 STG.E.U8 desc[UR36][R10.64+0x1], R97 ;  /* 0x000001610a00a986 */ /* 0x0003e2000c101124 */
[----:B------:R-:W-:Y:S05]  /*54e0*/  @P4 BRA `(.L_x_46) ;  /* 0x0000000000044947 */ /* 0x000fea0003800000 */
[----:B------:R3:W5:Y:S02]  /*54f0*/  LDG.E.U8 R94, desc[UR36][R56.64] ;  /* 0x00000024385e7981 */ /* 0x000764000c1e1100 */
.L_x_46:
[----:B------:R-:W-:Y:S05]  /*5500*/  BSYNC B1 ;  /* 0x0000000000017941 */ /* 0x000fea0003800000 */
.L_x_45:
        /* <DEDUP_REMOVED lines=12> */
.L_x_48:
[----:B------:R-:W-:Y:S05]  /*55d0*/  BSYNC B1 ;  /* 0x0000000000017941 */ /* 0x000fea0003800000 */
.L_x_47:
[----:B-----5:R-:W-:Y:S01]  /*55e0*/  LOP3.LUT R58, R58, 0xff, RZ, 0xc0, !PT ;  /* 0x000000ff3a3a7812 */ /* 0x020fe200078ec0ff */
[----:B------:R-:W-:Y:S01]  /*55f0*/  BSSY B1, `(.L_x_49) ;  /* 0x000000b000017945 */ /* 0x000fe20003800000 */
[----:B------:R-:W-:Y:S02]  /*5600*/  ISETP.LT.OR P3, PT, R0, 0x9, !P0 ;  /* 0x000000090000780c */ /* 0x000fe40004761670 */
[----:B------:R-:W-:-:S05]  /*5610*/  F2FP.F16.E4M3.UNPACK_B R58, R58 ;  /* 0x0000003aff3a723e */ /* 0x000fca00020006ff */
[----:B----4-:R-:W-:-:S05]  /*5620*/  HADD2.F32 R95, -RZ, R58.H0_H0 ;  /* 0x2000003aff5f7230 */ /* 0x010fca0000004100 */
[----:B------:R-:W-:-:S04]  /*5630*/  FMUL R58, R95, R92 ;  /* 0x0000005c5f3a7220 */ /* 0x000fc80000400000 */
[----:B------:R-:W-:-:S05]  /*5640*/  FFMA R58, R59, R91, R58 ;  /* 0x0000005b3b3a7223 */ /* 0x000fca000000003a */
[----:B------:R-:W-:Y:S02]  /*5650*/  F2FP.SATFINITE.E4M3.F32.PACK_AB_MERGE_C R59, RZ, R58, RZ ;  /* 0x0000003aff3b723e */ /* 0x000fe400048070ff */
[----:B------:R-:W-:-:S03]  /*5660*/  PRMT R58, RZ, 0x7610, R58 ;  /* 0x00007610ff3a7816 */ /* 0x000fc6000000003a */
[----:B------:R4:W-:Y:S01]  /*5670*/  @!P2 STG.E.U8 desc[UR36][R8.64+0x1], R59 ;  /* 0x0000013b0800a986 */ /* 0x0009e2000c101124 */
[----:B------:R-:W-:Y:S05]  /*5680*/  @P3 BRA `(.L_x_50) ;  /* 0x0000000000043947 */ /* 0x000fea0003800000 */
[----:B------:R0:W5:Y:S02]  /*5690*/  LDG.E.U8 R58, desc[UR36][R88.64+0x8] ;  /* 0x00000824583a7981 */ /* 0x000164000c1e1100 */
.L_x_50:
[----:B------:R-:W-:Y:S05]  /*56a0*/  BSYNC B1 ;  /* 0x0000000000017941 */ /* 0x000fea0003800000 */
.L_x_49:
[----:B-----5:R-:W-:Y:S01]  /*56b0*/  LOP3.LUT R58, R58, 0xff, RZ, 0xc0, !PT ;  /* 0x000000ff3a3a7812 */ /* 0x020fe200078ec0ff */
[----:B------:R-:W-:Y:S01]  /*56c0*/  BSSY B1, `(.L_x_51) ;  /* 0x000000b000017945 */ /* 0x000fe20003800000 */
[----:B------:R-:W-:Y:S02]  /*56d0*/  ISETP.LT.OR P2, PT, R0, 0xa, !P0 ;  /* 0x0000000a0000780c */ /* 0x000fe40004741670 */
[----:B------:R-:W-:-:S05]  /*56e0*/  F2FP.F16.E4M3.UNPACK_B R58, R58 ;  /* 0x0000003aff3a723e */ /* 0x000fca00020006ff */
[----:B----4-:R-:W-:Y:S01]  /*56f0*/  HADD2.F32 R59, -RZ, R58.H0_H0 ;  /* 0x2000003aff3b7230 */ /* 0x010fe20000004100 */
[----:B------:R-:W-:-:S04]  /*5700*/  PRMT R58, RZ, 0x7610, R58 ;  /* 0x00007610ff3a7816 */ /* 0x000fc8000000003a */
[----:B------:R-:W-:-:S04]  /*5710*/  FMUL R59, R59, R92 ;  /* 0x0000005c3b3b7220 */ /* 0x000fc80000400000 */
[----:B------:R-:W-:-:S05]  /*5720*/  FFMA R59, R60, R91, R59 ;  /* 0x0000005b3c3b7223 */ /* 0x000fca000000003b */
[----:B------:R-:W-:-:S05]  /*5730*/  F2FP.SATFINITE.E4M3.F32.PACK_AB_MERGE_C R59, RZ, R59, RZ ;  /* 0x0000003bff3b723e */ /* 0x000fca00048070ff */
[----:B------:R4:W-:Y:S01]  /*5740*/  @!P3 STG.E.U8 desc[UR36][R10.64+0x8], R59 ;  /* 0x0000083b0a00b986 */ /* 0x0009e2000c101124 */
[----:B------:R-:W-:Y:S05]  /*5750*/  @P2 BRA `(.L_x_52) ;  /* 0x0000000000042947 */ /* 0x000fea0003800000 */
[----:B------:R0:W5:Y:S02]  /*5760*/  LDG.E.U8 R58, desc[UR36][R88.64+0x9] ;  /* 0x00000924583a7981 */ /* 0x000164000c1e1100 */
.L_x_52:
[----:B------:R-:W-:Y:S05]  /*5770*/  BSYNC B1 ;  /* 0x0000000000017941 */ /* 0x000fea0003800000 */
.L_x_51:
        /* <DEDUP_REMOVED lines=12> */
.L_x_54:
[----:B------:R-:W-:Y:S05]  /*5840*/  BSYNC B1 ;  /* 0x0000000000017941 */ /* 0x000fea0003800000 */
.L_x_53:
        /* <DEDUP_REMOVED lines=12> */
.L_x_56:
[----:B------:R-:W-:Y:S05]  /*5910*/  BSYNC B1 ;  /* 0x0000000000017941 */ /* 0x000fea0003800000 */
.L_x_55:
        /* <DEDUP_REMOVED lines=12> */
.L_x_58:
[----:B------:R-:W-:Y:S05]  /*59e0*/  BSYNC B1 ;  /* 0x0000000000017941 */ /* 0x000fea0003800000 */
.L_x_57:
        /* <DEDUP_REMOVED lines=12> */
.L_x_60:
[----:B------:R-:W-:Y:S05]  /*5ab0*/  BSYNC B1 ;  /* 0x0000000000017941 */ /* 0x000fea0003800000 */
.L_x_59:
        /* <DEDUP_REMOVED lines=12> */
.L_x_62:
[----:B------:R-:W-:Y:S05]  /*5b80*/  BSYNC B1 ;  /* 0x0000000000017941 */ /* 0x000fea0003800000 */
.L_x_61:
        /* <DEDUP_REMOVED lines=12> */
.L_x_64:
[----:B------:R-:W-:Y:S05]  /*5c50*/  BSYNC B1 ;  /* 0x0000000000017941 */ /* 0x000fea0003800000 */
.L_x_63:
        /* <DEDUP_REMOVED lines=12> */
.L_x_66:
[----:B------:R-:W-:Y:S05]  /*5d20*/  BSYNC B1 ;  /* 0x0000000000017941 */ /* 0x000fea0003800000 */
.L_x_65:
        /* <DEDUP_REMOVED lines=12> */
.L_x_68:
[----:B------:R-:W-:Y:S05]  /*5df0*/  BSYNC B1 ;  /* 0x0000000000017941 */ /* 0x000fea0003800000 */
.L_x_67:
        /* <DEDUP_REMOVED lines=12> */
.L_x_70:
[----:B------:R-:W-:Y:S05]  /*5ec0*/  BSYNC B1 ;  /* 0x0000000000017941 */ /* 0x000fea0003800000 */
.L_x_69:
        /* <DEDUP_REMOVED lines=12> */
.L_x_72:
[----:B------:R-:W-:Y:S05]  /*5f90*/  BSYNC B1 ;  /* 0x0000000000017941 */ /* 0x000fea0003800000 */
.L_x_71:
        /* <DEDUP_REMOVED lines=12> */
.L_x_74:
[----:B------:R-:W-:Y:S05]  /*6060*/  BSYNC B1 ;  /* 0x0000000000017941 */ /* 0x000fea0003800000 */
.L_x_73:
        /* <DEDUP_REMOVED lines=12> */
.L_x_76:
[----:B------:R-:W-:Y:S05]  /*6130*/  BSYNC B1 ;  /* 0x0000000000017941 */ /* 0x000fea0003800000 */
.L_x_75:
        /* <DEDUP_REMOVED lines=12> */
.L_x_78:
[----:B------:R-:W-:Y:S05]  /*6200*/  BSYNC B1 ;  /* 0x0000000000017941 */ /* 0x000fea0003800000 */
.L_x_77:
        /* <DEDUP_REMOVED lines=12> */
.L_x_80:
[----:B------:R-:W-:Y:S05]  /*62d0*/  BSYNC B1 ;  /* 0x0000000000017941 */ /* 0x000fea0003800000 */
.L_x_79:
        /* <DEDUP_REMOVED lines=12> */
.L_x_82:
[----:B------:R-:W-:Y:S05]  /*63a0*/  BSYNC B1 ;  /* 0x0000000000017941 */ /* 0x000fea0003800000 */
.L_x_81:
        /* <DEDUP_REMOVED lines=12> */
.L_x_84:
[----:B------:R-:W-:Y:S05]  /*6470*/  BSYNC B1 ;  /* 0x0000000000017941 */ /* 0x000fea0003800000 */
.L_x_83:
        /* <DEDUP_REMOVED lines=12> */
.L_x_86:
[----:B------:R-:W-:Y:S05]  /*6540*/  BSYNC B1 ;  /* 0x0000000000017941 */ /* 0x000fea0003800000 */
.L_x_85:
        /* <DEDUP_REMOVED lines=12> */
.L_x_88:
[----:B------:R-:W-:Y:S05]  /*6610*/  BSYNC B1 ;  /* 0x0000000000017941 */ /* 0x000fea0003800000 */
.L_x_87:
        /* <DEDUP_REMOVED lines=12> */
.L_x_90:
[----:B------:R-:W-:Y:S05]  /*66e0*/  BSYNC B1 ;  /* 0x0000000000017941 */ /* 0x000fea0003800000 */
.L_x_89:
        /* <DEDUP_REMOVED lines=12> */
.L_x_92:
[----:B------:R-:W-:Y:S05]  /*67b0*/  BSYNC B1 ;  /* 0x0000000000017941 */ /* 0x000fea0003800000 */
.L_x_91:
        /* <DEDUP_REMOVED lines=12> */
.L_x_94:
[----:B------:R-:W-:Y:S05]  /*6880*/  BSYNC B1 ;  /* 0x0000000000017941 */ /* 0x000fea0003800000 */
.L_x_93:
        /* <DEDUP_REMOVED lines=12> */
.L_x_96:
[----:B------:R-:W-:Y:S05]  /*6950*/  BSYNC B1 ;  /* 0x0000000000017941 */ /* 0x000fea0003800000 */
.L_x_95:
        /* <DEDUP_REMOVED lines=12> */
.L_x_98:
[----:B------:R-:W-:Y:S05]  /*6a20*/  BSYNC B1 ;  /* 0x0000000000017941 */ /* 0x000fea0003800000 */
.L_x_97:
        /* <DEDUP_REMOVED lines=12> */
.L_x_100:
[----:B------:R-:W-:Y:S05]  /*6af0*/  BSYNC B1 ;  /* 0x0000000000017941 */ /* 0x000fea0003800000 */
.L_x_99:
        /* <DEDUP_REMOVED lines=12> */
.L_x_102:
[----:B------:R-:W-:Y:S05]  /*6bc0*/  BSYNC B1 ;  /* 0x0000000000017941 */ /* 0x000fea0003800000 */
.L_x_101:
[----:B-----5:R-:W-:Y:S01]  /*6bd0*/  LOP3.LUT R58, R58, 0xff, RZ, 0xc0, !PT ;  /* 0x000000ff3a3a7812 */ /* 0x020fe200078ec0ff */
[----:B------:R-:W-:Y:S01]  /*6be0*/  BSSY B1, `(.L_x_103) ;  /* 0x000000b000017945 */ /* 0x000fe20003800000 */
[----:B------:R-:W-:Y:S02]  /*6bf0*/  ISETP.LT.OR P1, PT, R0, 0x3a, !P1 ;  /* 0x0000003a0000780c */ /* 0x000fe40004f21670 */
[----:B------:R-:W-:Y:S02]  /*6c00*/  F2FP.F16.E4M3.UNPACK_B R58, R58 ;  /* 0x0000003aff3a723e */ /* 0x000fe400020006ff */
[----:B-1--4-:R-:W-:-:S03]  /*6c10*/  PRMT R10, RZ, 0x7610, R10 ;  /* 0x00007610ff0a7816 */ /* 0x012fc6000000000a */
[----:B------:R-:W-:-:S05]  /*6c20*/  HADD2.F32 R11, -RZ, R58.H0_H0 ;  /* 0x2000003aff0b7230 */ /* 0x000fca0000004100 */
[----:B------:R-:W-:-:S04]  /*6c30*/  FMUL R11, R11, R92 ;  /* 0x0000005c0b0b7220 */ /* 0x000fc80000400000 */
[----:B------:R-:W-:-:S05]  /*6c40*/  FFMA R11, R86, R91, R11 ;  /* 0x0000005b560b7223 */ /* 0x000fca000000000b */
[----:B------:R-:W-:-:S05]  /*6c50*/  F2FP.SATFINITE.E4M3.F32.PACK_AB_MERGE_C R11, RZ, R11, RZ ;  /* 0x0000000bff0b723e */ /* 0x000fca00048070ff */
[----:B------:R1:W-:Y:S01]  /*6c60*/  @!P2 STG.E.U8 desc[UR36][R8.64+0x38], R11 ;  /* 0x0000380b0800a986 */ /* 0x0003e2000c101124 */
[----:B------:R-:W-:Y:S05]  /*6c70*/  @P1 BRA `(.L_x_104) ;  /* 0x0000000000041947 */ /* 0x000fea0003800000 */
[----:B------:R4:W5:Y:S02]  /*6c80*/  LDG.E.U8 R10, desc[UR36][R56.64+0x39] ;  /* 0x00003924380a7981 */ /* 0x000964000c1e1100 */
.L_x_104:
[----:B------:R-:W-:Y:S05]  /*6c90*/  BSYNC B1 ;  /* 0x0000000000017941 */ /* 0x000fea0003800000 */
.L_x_103:
[----:B-----5:R-:W-:Y:S01]  /*6ca0*/  LOP3.LUT R10, R10, 0xff, RZ, 0xc0, !PT ;  /* 0x000000ff0a0a7812 */ /* 0x020fe200078ec0ff */
[----:B------:R-:W-:Y:S01]  /*6cb0*/  BSSY B1, `(.L_x_105) ;  /* 0x0000013000017945 */ /* 0x000fe20003800000 */
[----:B0--34-:R-:W-:Y:S02]  /*6cc0*/  IADD3 R57, P0, R93, 0x80, RZ ;  /* 0x000000805d397810 */ /* 0x019fe40007f1e0ff */
        /* <DEDUP_REMOVED lines=10> */
[----:B------:R-:W-:-:S03]  /*6d70*/  IADD3 R10, P2, R10, R14, RZ ;  /* 0x0000000e0a0a7210 */ /* 0x000fc60007f5e0ff */
[----:B------:R-:W-:Y:S02]  /*6d80*/  F2FP.SATFINITE.E4M3.F32.PACK_AB_MERGE_C R57, RZ, R56, RZ ;  /* 0x00000038ff39723e */ /* 0x000fe400048070ff */
[----:B------:R-:W-:Y:S02]  /*6d90*/  IADD3.X R11, R15, R11, R58, P2, !PT ;  /* 0x0000000b0f0b7210 */ /* 0x000fe400017fe43a */
[----:B------:R-:W-:Y:S01]  /*6da0*/  PRMT R56, RZ, 0x7610, R56 ;  /* 0x00007610ff387816 */ /* 0x000fe20000000038 */
[----:B------:R0:W-:Y:S01]  /*6db0*/  @!P1 STG.E.U8 desc[UR36][R8.64+0x39], R57 ;  /* 0x0000393908009986 */ /* 0x0001e2000c101124 */
[----:B------:R-:W-:Y:S05]  /*6dc0*/  @P3 BRA `(.L_x_106) ;  /* 0x0000000000043947 */ /* 0x000fea0003800000 */
[----:B------:R1:W5:Y:S02]  /*6dd0*/  LDG.E.U8 R56, desc[UR36][R10.64] ;  /* 0x000000240a387981 */ /* 0x000364000c1e1100 */
.L_x_106:
[----:B------:R-:W-:Y:S05]  /*6de0*/  BSYNC B1 ;  /* 0x0000000000017941 */ /* 0x000fea0003800000 */
.L_x_105:
[----:B-----5:R-:W-:Y:S01]  /*6df0*/  LOP3.LUT R56, R56, 0xff, RZ, 0xc0, !PT ;  /* 0x000000ff38387812 */ /* 0x020fe200078ec0ff */
[----:B------:R-:W-:Y:S01]  /*6e00*/  BSSY B1, `(.L_x_107) ;  /* 0x000000b000017945 */ /* 0x000fe20003800000 */
[----:B------:R-:W-:Y:S02]  /*6e10*/  ISETP.LT.OR P2, PT, R0, 0x2, !P0 ;  /* 0x000000020000780c */ /* 0x000fe40004741670 */
[----:B------:R-:W-:Y:S02]  /*6e20*/  F2FP.F16.E4M3.UNPACK_B R56, R56 ;  /* 0x00000038ff38723e */ /* 0x000fe400020006ff */
[----:B0-----:R-:W-:-:S03]  /*6e30*/  PRMT R8, RZ, 0x7610, R8 ;  /* 0x00007610ff087816 */ /* 0x001fc60000000008 */
[----:B------:R-:W-:-:S05]  /*6e40*/  HADD2.F32 R9, -RZ, R56.H0_H0 ;  /* 0x20000038ff097230 */ /* 0x000fca0000004100 */
[----:B------:R-:W-:-:S04]  /*6e50*/  FMUL R9, R9, R92 ;  /* 0x0000005c09097220 */ /* 0x000fc80000400000 */
[----:B------:R-:W-:-:S05]  /*6e60*/  FFMA R9, R24, R91, R9 ;  /* 0x0000005b18097223 */ /* 0x000fca0000000009 */
[----:B------:R-:W-:-:S05]  /*6e70*/  F2FP.SATFINITE.E4M3.F32.PACK_AB_MERGE_C R9, RZ, R9, RZ ;  /* 0x00000009ff09723e */ /* 0x000fca00048070ff */
[----:B------:R0:W-:Y:S01]  /*6e80*/  @!P3 STG.E.U8 desc[UR36][R6.64], R9 ;  /* 0x000000090600b986 */ /* 0x0001e2000c101124 */
[----:B------:R-:W-:Y:S05]  /*6e90*/  @P2 BRA `(.L_x_108) ;  /* 0x0000000000042947 */ /* 0x000fea0003800000 */
[----:B------:R3:W5:Y:S02]  /*6ea0*/  LDG.E.U8 R8, desc[UR36][R10.64+0x1] ;  /* 0x000001240a087981 */ /* 0x000764000c1e1100 */
.L_x_108:
[----:B------:R-:W-:Y:S05]  /*6eb0*/  BSYNC B1 ;  /* 0x0000000000017941 */ /* 0x000fea0003800000 */
.L_x_107:
[----:B-----5:R-:W-:Y:S01]  /*6ec0*/  LOP3.LUT R8, R8, 0xff, RZ, 0xc0, !PT ;  /* 0x000000ff08087812 */ /* 0x020fe200078ec0ff */
[----:B------:R-:W-:Y:S01]  /*6ed0*/  BSSY B1, `(.L_x_109) ;  /* 0x0000013000017945 */ /* 0x000fe20003800000 */
[----:B------:R-:W-:Y:S02]  /*6ee0*/  IADD3 R93, P1, R93, 0x88, RZ ;  /* 0x000000885d5d7810 */ /* 0x000fe40007f3e0ff */
[----:B------:R-:W-:-:S03]  /*6ef0*/  F2FP.F16.E4M3.UNPACK_B R8, R8 ;  /* 0x00000008ff08723e */ /* 0x000fc600020006ff */
[----:B------:R-:W-:Y:S01]  /*6f00*/  IMAD.X R13, RZ, RZ, R13, P1 ;  /* 0x000000ffff0d7224 */ /* 0x000fe200008e060d */
[----:B------:R-:W-:Y:S01]  /*6f10*/  ISETP.GE.AND P1, PT, R3, 0x89, PT ;  /* 0x000000890300780c */ /* 0x000fe20003f26270 */
[----:B0-----:R-:W-:Y:S01]  /*6f20*/  HADD2.F32 R9, -RZ, R8.H0_H0 ;  /* 0x20000008ff097230 */ /* 0x001fe20000004100 */
[----:B------:R-:W-:Y:S01]  /*6f30*/  PRMT R3, RZ, 0x7610, R3 ;  /* 0x00007610ff037816 */ /* 0x000fe20000000003 */
[-C--:B------:R-:W-:Y:S01]  /*6f40*/  IMAD R12, R13, R20.reuse, RZ ;  /* 0x000000140d0c7224 */ /* 0x080fe200078e02ff */
[----:B------:R-:W-:Y:S01]  /*6f50*/  ISETP.LT.OR P4, PT, R0, 0x1, !P1 ;  /* 0x000000010000780c */ /* 0x000fe20004f81670 */
[----:B------:R-:W-:-:S04]  /*6f60*/  IMAD.WIDE.U32 R22, R93, R20, R22 ;  /* 0x000000145d167225 */ /* 0x000fc800078e0016 */
[----:B------:R-:W-:Y:S01]  /*6f70*/  FMUL R8, R9, R92 ;  /* 0x0000005c09087220 */ /* 0x000fe20000400000 */
[----:B------:R-:W-:-:S03]  /*6f80*/  IMAD R12, R93, R21, R12 ;  /* 0x000000155d0c7224 */ /* 0x000fc600078e020c */
[----:B------:R-:W-:-:S01]  /*6f90*/  FFMA R8, R25, R91, R8 ;  /* 0x0000005b19087223 */ /* 0x000fc20000000008 */
[----:B------:R-:W-:-:S04]  /*6fa0*/  IADD3 R14, P3, R22, R14, RZ ;  /* 0x0000000e160e7210 */ /* 0x000fc80007f7e0ff */
[----:B------:R-:W-:Y:S02]  /*6fb0*/  F2FP.SATFINITE.E4M3.F32.PACK_AB_MERGE_C R9, RZ, R8, RZ ;  /* 0x00000008ff09723e */ /* 0x000fe400048070ff */
[----:B------:R-:W-:-:S03]  /*6fc0*/  IADD3.X R15, R15, R23, R12, P3, !PT ;  /* 0x000000170f0f7210 */ /* 0x000fc60001ffe40c */
[----:B------:R0:W-:Y:S01]  /*6fd0*/  @!P2 STG.E.U8 desc[UR36][R6.64+0x1], R9 ;  /* 0x000001090600a986 */ /* 0x0001e2000c101124 */
[----:B------:R-:W-:Y:S05]  /*6fe0*/  @P4 BRA `(.L_x_110) ;  /* 0x0000000000044947 */ /* 0x000fea0003800000 */
[----:B------:R4:W5:Y:S02]  /*6ff0*/  LDG.E.U8 R3, desc[UR36][R14.64] ;  /* 0x000000240e037981 */ /* 0x000964000c1e1100 */
.L_x_110:
[----:B------:R-:W-:Y:S05]  /*7000*/  BSYNC B1 ;  /* 0x0000000000017941 */ /* 0x000fea0003800000 */
.L_x_109:
[----:B-----5:R-:W-:Y:S01]  /*7010*/  LOP3.LUT R3, R3, 0xff, RZ, 0xc0, !PT ;  /* 0x000000ff03037812 */ /* 0x020fe200078ec0ff */
[----:B------:R-:W-:Y:S01]  /*7020*/  BSSY B1, `(.L_x_111) ;  /* 0x000000b000017945 */ /* 0x000fe20003800000 */
[----:B------:R-:W-:Y:S02]  /*7030*/  ISETP.LT.OR P2, PT, R0, 0x2, !P1 ;  /* 0x000000020000780c */ /* 0x000fe40004f41670 */
[----:B------:R-:W-:-:S05]  /*7040*/  F2FP.F16.E4M3.UNPACK_B R3, R3 ;  /* 0x00000003ff03723e */ /* 0x000fca00020006ff */
[----:B------:R-:W-:-:S05]  /*7050*/  HADD2.F32 R3, -RZ, R3.H0_H0 ;  /* 0x20000003ff037230 */ /* 0x000fca0000004100 */
[----:B------:R-:W-:-:S04]  /*7060*/  FMUL R3, R3, R92 ;  /* 0x0000005c03037220 */ /* 0x000fc80000400000 */
[----:B------:R-:W-:-:S05]  /*7070*/  FFMA R3, R26, R91, R3 ;  /* 0x0000005b1a037223 */ /* 0x000fca0000000003 */
[----:B0-----:R-:W-:Y:S02]  /*7080*/  F2FP.SATFINITE.E4M3.F32.PACK_AB_MERGE_C R9, RZ, R3, RZ ;  /* 0x00000003ff09723e */ /* 0x001fe400048070ff */
[----:B------:R-:W-:-:S03]  /*7090*/  PRMT R3, RZ, 0x7610, R3 ;  /* 0x00007610ff037816 */ /* 0x000fc60000000003 */
[----:B------:R0:W-:Y:S01]  /*70a0*/  @!P4 STG.E.U8 desc[UR36][R4.64], R9 ;  /* 0x000000090400c986 */ /* 0x0001e2000c101124 */
[----:B------:R-:W-:Y:S05]  /*70b0*/  @P2 BRA `(.L_x_112) ;  /* 0x0000000000042947 */ /* 0x000fea0003800000 */
[----:B------:R0:W5:Y:S02]  /*70c0*/  LDG.E.U8 R3, desc[UR36][R14.64+0x1] ;  /* 0x000001240e037981 */ /* 0x000164000c1e1100 */
.L_x_112:
[----:B------:R-:W-:Y:S05]  /*70d0*/  BSYNC B1 ;  /* 0x0000000000017941 */ /* 0x000fea0003800000 */
.L_x_111:
[----:B-----5:R-:W-:Y:S01]  /*70e0*/  LOP3.LUT R3, R3, 0xff, RZ, 0xc0, !PT ;  /* 0x000000ff03037812 */ /* 0x020fe200078ec0ff */
[----:B------:R-:W-:Y:S01]  /*70f0*/  BSSY B1, `(.L_x_113) ;  /* 0x000000b000017945 */ /* 0x000fe20003800000 */
[----:B------:R-:W-:Y:S02]  /*7100*/  ISETP.LT.OR P3, PT, R0, 0x9, !P0 ;  /* 0x000000090000780c */ /* 0x000fe40004761670 */
[----:B------:R-:W-:-:S05]  /*7110*/  F2FP.F16.E4M3.UNPACK_B R3, R3 ;  /* 0x00000003ff03723e */ /* 0x000fca00020006ff */
[----:B------:R-:W-:-:S05]  /*7120*/  HADD2.F32 R3, -RZ, R3.H0_H0 ;  /* 0x20000003ff037230 */ /* 0x000fca0000004100 */
[----:B------:R-:W-:Y:S01]  /*7130*/  FMUL R8, R3, R92 ;  /* 0x0000005c03087220 */ /* 0x000fe20000400000 */
[----:B------:R-:W-:-:S03]  /*7140*/  PRMT R3, RZ, 0x7610, R3 ;  /* 0x00007610ff037816 */ /* 0x000fc60000000003 */
[----:B------:R-:W-:-:S05]  /*7150*/  FFMA R8, R27, R91, R8 ;  /* 0x0000005b1b087223 */ /* 0x000fca0000000008 */
[----:B0-----:R-:W-:-:S05]  /*7160*/  F2FP.SATFINITE.E4M3.F32.PACK_AB_MERGE_C R9, RZ, R8, RZ ;  /* 0x00000008ff09723e */ /* 0x001fca00048070ff */
[----:B------:R0:W-:Y:S01]  /*7170*/  @!P2 STG.E.U8 desc[UR36][R4.64+0x1], R9 ;  /* 0x000001090400a986 */ /* 0x0001e2000c101124 */
[----:B------:R-:W-:Y:S05]  /*7180*/  @P3 BRA `(.L_x_114) ;  /* 0x0000000000043947 */ /* 0x000fea0003800000 */
[----:B------:R0:W5:Y:S02]  /*7190*/  LDG.E.U8 R3, desc[UR36][R10.64+0x8] ;  /* 0x000008240a037981 */ /* 0x000164000c1e1100 */
.L_x_114:
[----:B------:R-:W-:Y:S05]  /*71a0*/  BSYNC B1 ;  /* 0x0000000000017941 */ /* 0x000fea0003800000 */
.L_x_113:
        /* <DEDUP_REMOVED lines=12> */
.L_x_116:
[----:B------:R-:W-:Y:S05]  /*7270*/  BSYNC B1 ;  /* 0x0000000000017941 */ /* 0x000fea0003800000 */
.L_x_115:
        /* <DEDUP_REMOVED lines=12> */
.L_x_118:
[----:B------:R-:W-:Y:S05]  /*7340*/  BSYNC B1 ;  /* 0x0000000000017941 */ /* 0x000fea0003800000 */
.L_x_117:
        /* <DEDUP_REMOVED lines=12> */
.L_x_120:
[----:B------:R-:W-:Y:S05]  /*7410*/  BSYNC B1 ;  /* 0x0000000000017941 */ /* 0x000fea0003800000 */
.L_x_119:
        /* <DEDUP_REMOVED lines=12> */
.L_x_122:
[----:B------:R-:W-:Y:S05]  /*74e0*/  BSYNC B1 ;  /* 0x0000000000017941 */ /* 0x000fea0003800000 */
.L_x_121:
        /* <DEDUP_REMOVED lines=12> */
.L_x_124:
[----:B------:R-:W-:Y:S05]  /*75b0*/  BSYNC B1 ;  /* 0x0000000000017941 */ /* 0x000fea0003800000 */
.L_x_123:
        /* <DEDUP_REMOVED lines=12> */
.L_x_126:
[----:B------:R-:W-:Y:S05]  /*7680*/  BSYNC B1 ;  /* 0x0000000000017941 */ /* 0x000fea0003800000 */
.L_x_125:
        /* <DEDUP_REMOVED lines=12> */
.L_x_128:
[----:B------:R-:W-:Y:S05]  /*7750*/  BSYNC B1 ;  /* 0x0000000000017941 */ /* 0x000fea0003800000 */
.L_x_127:
        /* <DEDUP_REMOVED lines=12> */
.L_x_130:
[----:B------:R-:W-:Y:S05]  /*7820*/  BSYNC B1 ;  /* 0x0000000000017941 */ /* 0x000fea0003800000 */
.L_x_129:
        /* <DEDUP_REMOVED lines=12> */
.L_x_132:
[----:B------:R-:W-:Y:S05]  /*78f0*/  BSYNC B1 ;  /* 0x0000000000017941 */ /* 0x000fea0003800000 */
.L_x_131:
        /* <DEDUP_REMOVED lines=12> */
.L_x_134:
[----:B------:R-:W-:Y:S05]  /*79c0*/  BSYNC B1 ;  /* 0x0000000000017941 */ /* 0x000fea0003800000 */
.L_x_133:
        /* <DEDUP_REMOVED lines=12> */
.L_x_136:
[----:B------:R-:W-:Y:S05]  /*7a90*/  BSYNC B1 ;  /* 0x0000000000017941 */ /* 0x000fea0003800000 */
.L_x_135:
        /* <DEDUP_REMOVED lines=12> */
.L_x_138:
[----:B------:R-:W-:Y:S05]  /*7b60*/  BSYNC B1 ;  /* 0x0000000000017941 */ /* 0x000fea0003800000 */
.L_x_137:
        /* <DEDUP_REMOVED lines=12> */
.L_x_140:
[----:B------:R-:W-:Y:S05]  /*7c30*/  BSYNC B1 ;  /* 0x0000000000017941 */ /* 0x000fea0003800000 */
.L_x_139:
        /* <DEDUP_REMOVED lines=12> */
.L_x_142:
[----:B------:R-:W-:Y:S05]  /*7d00*/  BSYNC B1 ;  /* 0x0000000000017941 */ /* 0x000fea0003800000 */
.L_x_141:
        /* <DEDUP_REMOVED lines=12> */
.L_x_144:
[----:B------:R-:W-:Y:S05]  /*7dd0*/  BSYNC B1 ;  /* 0x0000000000017941 */ /* 0x000fea0003800000 */
.L_x_143:
        /* <DEDUP_REMOVED lines=12> */
.L_x_146:
[----:B------:R-:W-:Y:S05]  /*7ea0*/  BSYNC B1 ;  /* 0x0000000000017941 */ /* 0x000fea0003800000 */
.L_x_145:
        /* <DEDUP_REMOVED lines=12> */
.L_x_148:
[----:B------:R-:W-:Y:S05]  /*7f70*/  BSYNC B1 ;  /* 0x0000000000017941 */ /* 0x000fea0003800000 */
.L_x_147:
        /* <DEDUP_REMOVED lines=12> */
.L_x_150:
[----:B------:R-:W-:Y:S05]  /*8040*/  BSYNC B1 ;  /* 0x0000000000017941 */ /* 0x000fea0003800000 */
.L_x_149:
        /* <DEDUP_REMOVED lines=12> */
.L_x_152:
[----:B------:R-:W-:Y:S05]  /*8110*/  BSYNC B1 ;  /* 0x0000000000017941 */ /* 0x000fea0003800000 */
.L_x_151:
        /* <DEDUP_REMOVED lines=12> */
.L_x_154:
[----:B------:R-:W-:Y:S05]  /*81e0*/  BSYNC B1 ;  /* 0x0000000000017941 */ /* 0x000fea0003800000 */
.L_x_153:
        /* <DEDUP_REMOVED lines=12> */
.L_x_156:
[----:B------:R-:W-:Y:S05]  /*82b0*/  BSYNC B1 ;  /* 0x0000000000017941 */ /* 0x000fea0003800000 */
.L_x_155:
        /* <DEDUP_REMOVED lines=12> */
.L_x_158:
[----:B------:R-:W-:Y:S05]  /*8380*/  BSYNC B1 ;  /* 0x0000000000017941 */ /* 0x000fea0003800000 */
.L_x_157:
        /* <DEDUP_REMOVED lines=12> */
.L_x_160:
[----:B------:R-:W-:Y:S05]  /*8450*/  BSYNC B1 ;  /* 0x0000000000017941 */ /* 0x000fea0003800000 */
.L_x_159:
        /* <DEDUP_REMOVED lines=12> */
.L_x_162:
[----:B------:R-:W-:Y:S05]  /*8520*/  BSYNC B1 ;  /* 0x0000000000017941 */ /* 0x000fea0003800000 */
.L_x_161:
        /* <DEDUP_REMOVED lines=12> */
.L_x_164:
[----:B------:R-:W-:Y:S05]  /*85f0*/  BSYNC B1 ;  /* 0x0000000000017941 */ /* 0x000fea0003800000 */
.L_x_163:
        /* <DEDUP_REMOVED lines=12> */
.L_x_166:
[----:B------:R-:W-:Y:S05]  /*86c0*/  BSYNC B1 ;  /* 0x0000000000017941 */ /* 0x000fea0003800000 */
.L_x_165:
[----:B-----5:R-:W-:Y:S01]  /*86d0*/  LOP3.LUT R3, R3, 0xff, RZ, 0xc0, !PT ;  /* 0x000000ff03037812 */ /* 0x020fe200078ec0ff */
[----:B------:R-:W-:Y:S01]  /*86e0*/  BSSY B1, `(.L_x_167) ;  /* 0x000000b000017945 */ /* 0x000fe20003800000 */
[----:B------:R-:W-:Y:S02]  /*86f0*/  ISETP.LT.OR P1, PT, R0, 0x3a, !P1 ;  /* 0x0000003a0000780c */ /* 0x000fe40004f21670 */
[----:B------:R-:W-:Y:S02]  /*8700*/  F2FP.F16.E4M3.UNPACK_B R3, R3 ;  /* 0x00000003ff03723e */ /* 0x000fe400020006ff */
[----:B------:R-:W-:-:S03]  /*8710*/  PRMT R0, RZ, 0x7610, R0 ;  /* 0x00007610ff007816 */ /* 0x000fc60000000000 */
[----:B------:R-:W-:-:S05]  /*8720*/  HADD2.F32 R3, -RZ, R3.H0_H0 ;  /* 0x20000003ff037230 */ /* 0x000fca0000004100 */
[----:B------:R-:W-:-:S04]  /*8730*/  FMUL R3, R3, R92 ;  /* 0x0000005c03037220 */ /* 0x000fc80000400000 */
[----:B------:R-:W-:-:S05]  /*8740*/  FFMA R3, R54, R91, R3 ;  /* 0x0000005b36037223 */ /* 0x000fca0000000003 */
[----:B------:R-:W-:-:S05]  /*8750*/  F2FP.SATFINITE.E4M3.F32.PACK_AB_MERGE_C R3, RZ, R3, RZ ;  /* 0x00000003ff03723e */ /* 0x000fca00048070ff */
[----:B------:R0:W-:Y:S01]  /*8760*/  @!P2 STG.E.U8 desc[UR36][R4.64+0x38], R3 ;  /* 0x000038030400a986 */ /* 0x0001e2000c101124 */
[----:B------:R-:W-:Y:S05]  /*8770*/  @P1 BRA `(.L_x_168) ;  /* 0x0000000000041947 */ /* 0x000fea0003800000 */
[----:B------:R0:W5:Y:S02]  /*8780*/  LDG.E.U8 R0, desc[UR36][R14.64+0x39] ;  /* 0x000039240e007981 */ /* 0x000164000c1e1100 */
.L_x_168:
[----:B------:R-:W-:Y:S05]  /*8790*/  BSYNC B1 ;  /* 0x0000000000017941 */ /* 0x000fea0003800000 */
.L_x_167:
[----:B------:R-:W-:Y:S05]  /*87a0*/  @P1 BRA `(.L_x_169) ;  /* 0x0000001000301947 */ /* 0x000fea0003800000 */
[----:B-----5:R-:W-:-:S04]  /*87b0*/  LOP3.LUT R0, R0, 0xff, RZ, 0xc0, !PT ;  /* 0x000000ff00007812 */ /* 0x020fc800078ec0ff */
[----:B------:R-:W-:-:S05]  /*87c0*/  F2FP.F16.E4M3.UNPACK_B R0, R0 ;  /* 0x00000000ff00723e */ /* 0x000fca00020006ff */
[----:B0-----:R-:W-:-:S05]  /*87d0*/  HADD2.F32 R3, -RZ, R0.H0_H0 ;  /* 0x20000000ff037230 */ /* 0x001fca0000004100 */
[----:B------:R-:W-:-:S04]  /*87e0*/  FMUL R0, R3, R92 ;  /* 0x0000005c03007220 */ /* 0x000fc80000400000 */
[----:B------:R-:W-:-:S05]  /*87f0*/  FFMA R0, R55, R91, R0 ;  /* 0x0000005b37007223 */ /* 0x000fca0000000000 */
[----:B------:R-:W-:-:S05]  /*8800*/  F2FP.SATFINITE.E4M3.F32.PACK_AB_MERGE_C R3, RZ, R0, RZ ;  /* 0x00000000ff03723e */ /* 0x000fca00048070ff */
[----:B------:R0:W-:Y:S01]  /*8810*/  STG.E.U8 desc[UR36][R4.64+0x39], R3 ;  /* 0x0000390304007986 */ /* 0x0001e2000c101124 */
[----:B------:R-:W-:Y:S05]  /*8820*/  BRA `(.L_x_169) ;  /* 0x0000001000107947 */ /* 0x000fea0003800000 */
.L_x_40:
[C---:B------:R-:W-:Y:S01]  /*8830*/  ISETP.GE.AND P2, PT, R3.reuse, 0x1, PT ;  /* 0x000000010300780c */ /* 0x040fe20003f46270 */
[-C--:B------:R-:W-:Y:S01]  /*8840*/  FMUL R56, R56, R91.reuse ;  /* 0x0000005b38387220 */ /* 0x080fe20000400000 */
[----:B------:R-:W-:Y:S01]  /*8850*/  ISETP.GE.AND P1, PT, R3, 0x9, PT ;  /* 0x000000090300780c */ /* 0x000fe20003f26270 */
[-C--:B------:R-:W-:Y:S01]  /*8860*/  FMUL R57, R57, R91.reuse ;  /* 0x0000005b39397220 */ /* 0x080fe20000400000 */
[----:B------:R-:W-:Y:S01]  /*8870*/  ISETP.LT.OR P0, PT, R0, 0x1, !P2 ;  /* 0x000000010000780c */ /* 0x000fe20005701670 */
[-C--:B------:R-:W-:Y:S01]  /*8880*/  FMUL R58, R58, R91.reuse ;  /* 0x0000005b3a3a7220 */ /* 0x080fe20000400000 */
[----:B------:R-:W-:Y:S01]  /*8890*/  F2FP.SATFINITE.E4M3.F32.PACK_AB_MERGE_C R13, RZ, R56, RZ ;  /* 0x00000038ff0d723e */ /* 0x000fe200048070ff */
[-C--:B------:R-:W-:Y:S01]  /*88a0*/  FMUL R59, R59, R91.reuse ;  /* 0x0000005b3b3b7220 */ /* 0x080fe20000400000 */
[----:B------:R-:W-:Y:S01]  /*88b0*/  ISETP.LT.OR P3, PT, R0, 0x2, !P2 ;  /* 0x000000020000780c */ /* 0x000fe20005761670 */
[-C--:B------:R-:W-:Y:S01]  /*88c0*/  FMUL R60, R60, R91.reuse ;  /* 0x0000005b3c3c7220 */ /* 0x080fe20000400000 */
[C---:B------:R-:W-:Y:S01]  /*88d0*/  ISETP.LT.OR P4, PT, R0.reuse, 0x1, !P1 ;  /* 0x000000010000780c */ /* 0x040fe20004f81670 */
[-C--:B------:R-:W-:Y:S01]  /*88e0*/  FMUL R61, R61, R91.reuse ;  /* 0x0000005b3d3d7220 */ /* 0x080fe20000400000 */
[----:B------:R-:W-:Y:S01]  /*88f0*/  ISETP.LT.OR P5, PT, R0, 0x2, !P1 ;  /* 0x000000020000780c */ /* 0x000fe20004fa1670 */
[----:B------:R-:W-:Y:S01]  /*8900*/  FMUL R62, R62, R91 ;  /* 0x0000005b3e3e7220 */ /* 0x000fe20000400000 */
[----:B------:R-:W-:Y:S01]  /*8910*/  F2FP.SATFINITE.E4M3.F32.PACK_AB_MERGE_C R57, RZ, R57, RZ ;  /* 0x00000039ff39723e */ /* 0x000fe200048070ff */
[-C--:B------:R-:W-:Y:S01]  /*8920*/  FMUL R63, R63, R91.reuse ;  /* 0x0000005b3f3f7220 */ /* 0x080fe20000400000 */
[----:B------:R-:W-:Y:S01]  /*8930*/  F2FP.SATFINITE.E4M3.F32.PACK_AB_MERGE_C R15, RZ, R58, RZ ;  /* 0x0000003aff0f723e */ /* 0x000fe200048070ff */
[----:B------:R0:W-:Y:S01]  /*8940*/  @!P0 STG.E.U8 desc[UR36][R10.64], R13 ;  /* 0x0000000d0a008986 */ /* 0x0001e2000c101124 */
[----:B------:R-:W-:Y:S01]  /*8950*/  ISETP.LT.OR P0, PT, R0, 0x9, !P2 ;  /* 0x000000090000780c */ /* 0x000fe20005701670 */
[----:B------:R-:W-:Y:S01]  /*8960*/  FMUL R64, R64, R91 ;  /* 0x0000005b40407220 */ /* 0x000fe20000400000 */
[----:B------:R-:W-:Y:S01]  /*8970*/  F2FP.SATFINITE.E4M3.F32.PACK_AB_MERGE_C R59, RZ, R59, RZ ;  /* 0x0000003bff3b723e */ /* 0x000fe200048070ff */
[----:B------:R-:W-:Y:S01]  /*8980*/  @!P3 STG.E.U8 desc[UR36][R10.64+0x1], R57 ;  /* 0x000001390a00b986 */ /* 0x000fe2000c101124 */
[----:B------:R-:W-:Y:S01]  /*8990*/  F2FP.SATFINITE.E4M3.F32.PACK_AB_MERGE_C R21, RZ, R60, RZ ;  /* 0x0000003cff15723e */ /* 0x000fe200048070ff */
[-C--:B------:R-:W-:Y:S01]  /*89a0*/  FMUL R65, R65, R91.reuse ;  /* 0x0000005b41417220 */ /* 0x080fe20000400000 */
[C---:B------:R-:W-:Y:S01]  /*89b0*/  ISETP.LT.OR P3, PT, R0.reuse, 0xa, !P2 ;  /* 0x0000000a0000780c */ /* 0x040fe20005761670 */
[----:B------:R1:W-:Y:S01]  /*89c0*/  @!P4 STG.E.U8 desc[UR36][R8.64], R15 ;  /* 0x0000000f0800c986 */ /* 0x0003e2000c101124 */
[----:B------:R-:W-:Y:S01]  /*89d0*/  ISETP.LT.OR P4, PT, R0, 0x9, !P1 ;  /* 0x000000090000780c */ /* 0x000fe20004f81670 */
[----:B------:R-:W-:Y:S01]  /*89e0*/  FMUL R66, R66, R91 ;  /* 0x0000005b42427220 */ /* 0x000fe20000400000 */
[----:B------:R-:W-:Y:S01]  /*89f0*/  F2FP.SATFINITE.E4M3.F32.PACK_AB_MERGE_C R61, RZ, R61, RZ ;  /* 0x0000003dff3d723e */ /* 0x000fe200048070ff */
[----:B------:R-:W-:Y:S01]  /*8a00*/  @!P5 STG.E.U8 desc[UR36][R8.64+0x1], R59 ;  /* 0x0000013b0800d986 */ /* 0x000fe2000c101124 */
[C---:B------:R-:W-:Y:S01]  /*8a10*/  ISETP.LT.OR P5, PT, R0.reuse, 0xa, !P1 ;  /* 0x0000000a0000780c */ /* 0x040fe20004fa1670 */
[-C--:B------:R-:W-:Y:S01]  /*8a20*/  FMUL R67, R67, R91.reuse ;  /* 0x0000005b43437220 */ /* 0x080fe20000400000 */
[----:B0-----:R-:W-:Y:S01]  /*8a30*/  F2FP.SATFINITE.E4M3.F32.PACK_AB_MERGE_C R13, RZ, R62, RZ ;  /* 0x0000003eff0d723e */ /* 0x001fe200048070ff */
[----:B------:R0:W-:Y:S01]  /*8a40*/  @!P0 STG.E.U8 desc[UR36][R10.64+0x8], R21 ;  /* 0x000008150a008986 */ /* 0x0001e2000c101124 */
[----:B------:R-:W-:Y:S01]  /*8a50*/  ISETP.LT.OR P0, PT, R0, 0x11, !P2 ;  /* 0x000000110000780c */ /* 0x000fe20005701670 */
[----:B------:R-:W-:Y:S01]  /*8a60*/  FMUL R68, R68, R91 ;  /* 0x0000005b44447220 */ /* 0x000fe20000400000 */
[----:B------:R-:W-:Y:S01]  /*8a70*/  F2FP.SATFINITE.E4M3.F32.PACK_AB_MERGE_C R63, RZ, R63, RZ ;  /* 0x0000003fff3f723e */ /* 0x000fe200048070ff */
[----:B------:R-:W-:Y:S01]  /*8a80*/  @!P3 STG.E.U8 desc[UR36][R10.64+0x9], R61 ;  /* 0x0000093d0a00b986 */ /* 0x000fe2000c101124 */
[----:B-1----:R-:W-:Y:S01]  /*8a90*/  F2FP.SATFINITE.E4M3.F32.PACK_AB_MERGE_C R15, RZ, R64, RZ ;  /* 0x00000040ff0f723e */ /* 0x002fe200048070ff */
        /* <DEDUP_REMOVED lines=8> */
[----:B------:R-:W-:Y:S01]  /*8b20*/  FMUL R71, R71, R91 ;  /* 0x0000005b47477220 */ /* 0x000fe20000400000 */
[----:B------:R-:W-:Y:S01]  /*8b30*/  F2FP.SATFINITE.E4M3.F32.PACK_AB_MERGE_C R67, RZ, R67, RZ ;  /* 0x00000043ff43723e */ /* 0x000fe200048070ff */
[----:B------:R2:W-:Y:S01]  /*8b40*/  @!P0 STG.E.U8 desc[UR36][R10.64+0x10], R15 ;  /* 0x0000100f0a008986 */ /* 0x0005e2000c101124 */
[----:B------:R-:W-:Y:S01]  /*8b50*/  ISETP.LT.OR P0, PT, R0, 0x19, !P2 ;  /* 0x000000190000780c */ /* 0x000fe20005701670 */
[-C--:B------:R-:W-:Y:S01]  /*8b60*/  FMUL R72, R72, R91.reuse ;  /* 0x0000005b48487220 */ /* 0x080fe20000400000 */
[----:B0-----:R-:W-:Y:S01]  /*8b70*/  F2FP.SATFINITE.E4M3.F32.PACK_AB_MERGE_C R21, RZ, R68, RZ ;  /* 0x00000044ff15723e */ /* 0x001fe200048070ff */
[----:B------:R-:W-:Y:S01]  /*8b80*/  @!P3 STG.E.U8 desc[UR36][R10.64+0x11], R65 ;  /* 0x000011410a00b986 */ /* 0x000fe2000c101124 */
[----:B-1----:R-:W-:Y:S01]  /*8b90*/  F2FP.SATFINITE.E4M3.F32.PACK_AB_MERGE_C R13, RZ, R66, RZ ;  /* 0x00000042ff0d723e */ /* 0x002fe200048070ff */
[-C--:B------:R-:W-:Y:S01]  /*8ba0*/  FMUL R73, R73, R91.reuse ;  /* 0x0000005b49497220 */ /* 0x080fe20000400000 */
[----:B------:R-:W-:Y:S01]  /*8bb0*/  ISETP.LT.OR P3, PT, R0, 0x1a, !P2 ;  /* 0x0000001a0000780c */ /* 0x000fe20005761670 */
[----:B------:R-:W-:Y:S01]  /*8bc0*/  FMUL R74, R74, R91 ;  /* 0x0000005b4a4a7220 */ /* 0x000fe20000400000 */
[----:B------:R-:W-:Y:S01]  /*8bd0*/  F2FP.SATFINITE.E4M3.F32.PACK_AB_MERGE_C R69, RZ, R69, RZ ;  /* 0x00000045ff45723e */ /* 0x000fe200048070ff */
[----:B------:R0:W-:Y:S01]  /*8be0*/  @!P4 STG.E.U8 desc[UR36][R8.64+0x10], R13 ;  /* 0x0000100d0800c986 */ /* 0x0001e2000c101124 */
[C---:B------:R-:W-:Y:S01]  /*8bf0*/  ISETP.LT.OR P4, PT, R0.reuse, 0x19, !P1 ;  /* 0x000000190000780c */ /* 0x040fe20004f81670 */
[----:B------:R-:W-:Y:S01]  /*8c00*/  FMUL R75, R75, R91 ;  /* 0x0000005b4b4b7220 */ /* 0x000fe20000400000 */
[----:B------:R-:W-:Y:S01]  /*8c10*/  F2FP.SATFINITE.E4M3.F32.PACK_AB_MERGE_C R71, RZ, R71, RZ ;  /* 0x00000047ff47723e */ /* 0x000fe200048070ff */
[----:B------:R-:W-:Y:S01]  /*8c20*/  @!P5 STG.E.U8 desc[UR36][R8.64+0x11], R67 ;  /* 0x000011430800d986 */ /* 0x000fe2000c101124 */
[----:B------:R-:W-:Y:S01]  /*8c30*/  ISETP.LT.OR P5, PT, R0, 0x1a, !P1 ;  /* 0x0000001a0000780c */ /* 0x000fe20004fa1670 */
[-C--:B------:R-:W-:Y:S01]  /*8c40*/  FMUL R76, R76, R91.reuse ;  /* 0x0000005b4c4c7220 */ /* 0x080fe20000400000 */
[----:B--2---:R-:W-:Y:S01]  /*8c50*/  F2FP.SATFINITE.E4M3.F32.PACK_AB_MERGE_C R15, RZ, R72, RZ ;  /* 0x00000048ff0f723e */ /* 0x004fe200048070ff */
[----:B------:R1:W-:Y:S01]  /*8c60*/  @!P0 STG.E.U8 desc[UR36][R10.64+0x18], R21 ;  /* 0x000018150a008986 */ /* 0x0003e2000c101124 */
[----:B------:R-:W-:Y:S01]  /*8c70*/  ISETP.LT.OR P0, PT, R0, 0x21, !P2 ;  /* 0x000000210000780c */ /* 0x000fe20005701670 */
[----:B------:R-:W-:Y:S01]  /*8c80*/  FMUL R77, R77, R91 ;  /* 0x0000005b4d4d7220 */ /* 0x000fe20000400000 */
[----:B------:R-:W-:Y:S01]  /*8c90*/  F2FP.SATFINITE.E4M3.F32.PACK_AB_MERGE_C R73, RZ, R73, RZ ;  /* 0x00000049ff49723e */ /* 0x000fe200048070ff */
[----:B------:R-:W-:Y:S01]  /*8ca0*/  @!P3 STG.E.U8 desc[UR36][R10.64+0x19], R69 ;  /* 0x000019450a00b986 */ /* 0x000fe2000c101124 */
[----:B0-----:R-:W-:Y:S01]  /*8cb0*/  F2FP.SATFINITE.E4M3.F32.PACK_AB_MERGE_C R13, RZ, R70, RZ ;  /* 0x00000046ff0d723e */ /* 0x001fe200048070ff */
[-C--:B------:R-:W-:Y:S01]  /*8cc0*/  FMUL R78, R78, R91.reuse ;  /* 0x0000005b4e4e7220 */ /* 0x080fe20000400000 */
[C---:B------:R-:W-:Y:S01]  /*8cd0*/  ISETP.LT.OR P3, PT, R0.reuse, 0x22, !P2 ;  /* 0x000000220000780c */ /* 0x040fe20005761670 */
[----:B------:R-:W-:Y:S01]  /*8ce0*/  FMUL R79, R79, R91 ;  /* 0x0000005b4f4f7220 */ /* 0x000fe20000400000 */
[----:B------:R-:W-:Y:S01]  /*8cf0*/  F2FP.SATFINITE.E4M3.F32.PACK_AB_MERGE_C R75, RZ, R75, RZ ;  /* 0x0000004bff4b723e */ /* 0x000fe200048070ff */
[----:B------:R0:W-:Y:S01]  /*8d00*/  @!P4 STG.E.U8 desc[UR36][R8.64+0x18], R13 ;  /* 0x0000180d0800c986 */ /* 0x0001e2000c101124 */
[----:B------:R-:W-:Y:S01]  /*8d10*/  ISETP.LT.OR P4, PT, R0, 0x21, !P1 ;  /* 0x000000210000780c */ /* 0x000fe20004f81670 */
[-C--:B------:R-:W-:Y:S01]  /*8d20*/  FMUL R80, R80, R91.reuse ;  /* 0x0000005b50507220 */ /* 0x080fe20000400000 */
[----:B-1----:R-:W-:Y:S01]  /*8d30*/  F2FP.SATFINITE.E4M3.F32.PACK_AB_MERGE_C R21, RZ, R76, RZ ;  /* 0x0000004cff15723e */ /* 0x002fe200048070ff */
[----:B------:R-:W-:Y:S01]  /*8d40*/  @!P5 STG.E.U8 desc[UR36][R8.64+0x19], R71 ;  /* 0x000019470800d986 */ /* 0x000fe2000c101124 */
[C---:B------:R-:W-:Y:S01]  /*8d50*/  ISETP.LT.OR P5, PT, R0.reuse, 0x22, !P1 ;  /* 0x000000220000780c */ /* 0x040fe20004fa1670 */
[----:B------:R-:W-:Y:S01]  /*8d60*/  FMUL R81, R81, R91 ;  /* 0x0000005b51517220 */ /* 0x000fe20000400000 */
[----:B------:R-:W-:Y:S01]  /*8d70*/  F2FP.SATFINITE.E4M3.F32.PACK_AB_MERGE_C R77, RZ, R77, RZ ;  /* 0x0000004dff4d723e */ /* 0x000fe200048070ff */
[----:B------:R1:W-:Y:S01]  /*8d80*/  @!P0 STG.E.U8 desc[UR36][R10.64+0x20], R15 ;  /* 0x0000200f0a008986 */ /* 0x0003e2000c101124 */
[----:B------:R-:W-:Y:S01]  /*8d90*/  ISETP.LT.OR P0, PT, R0, 0x29, !P2 ;  /* 0x000000290000780c */ /* 0x000fe20005701670 */
[----:B------:R-:W-:Y:S01]  /*8da0*/  FMUL R83, R83, R91 ;  /* 0x0000005b53537220 */ /* 0x000fe20000400000 */
[----:B------:R-:W-:Y:S01]  /*8db0*/  F2FP.SATFINITE.E4M3.F32.PACK_AB_MERGE_C R79, RZ, R79, RZ ;  /* 0x0000004fff4f723e */ /* 0x000fe200048070ff */
[----:B------:R-:W-:Y:S01]  /*8dc0*/  @!P3 STG.E.U8 desc[UR36][R10.64+0x21], R73 ;  /* 0x000021490a00b986 */ /* 0x000fe2000c101124 */
[----:B0-----:R-:W-:Y:S01]  /*8dd0*/  F2FP.SATFINITE.E4M3.F32.PACK_AB_MERGE_C R13, RZ, R74, RZ ;  /* 0x0000004aff0d723e */ /* 0x001fe200048070ff */
[-C--:B------:R-:W-:Y:S01]  /*8de0*/  FMUL R82, R82, R91.reuse ;  /* 0x0000005b52527220 */ /* 0x080fe20000400000 */
[----:B------:R-:W-:Y:S01]  /*8df0*/  ISETP.LT.OR P3, PT, R0, 0x2a, !P1 ;  /* 0x0000002a0000780c */ /* 0x000fe20004f61670 */
[----:B------:R-:W-:Y:S01]  /*8e00*/  FMUL R84, R84, R91 ;  /* 0x0000005b54547220 */ /* 0x000fe20000400000 */
[----:B------:R-:W-:Y:S01]  /*8e10*/  F2FP.SATFINITE.E4M3.F32.PACK_AB_MERGE_C R81, RZ, R81, RZ ;  /* 0x00000051ff51723e */ /* 0x000fe200048070ff */
[----:B------:R0:W-:Y:S01]  /*8e20*/  @!P4 STG.E.U8 desc[UR36][R8.64+0x20], R13 ;  /* 0x0000200d0800c986 */ /* 0x0001e2000c101124 */
[C---:B------:R-:W-:Y:S01]  /*8e30*/  ISETP.LT.OR P4, PT, R0.reuse, 0x2a, !P2 ;  /* 0x0000002a0000780c */ /* 0x040fe20005781670 */
[-C--:B------:R-:W-:Y:S01]  /*8e40*/  FMUL R85, R85, R91.reuse ;  /* 0x0000005b55557220 */ /* 0x080fe20000400000 */
[----:B-1----:R-:W-:Y:S01]  /*8e50*/  F2FP.SATFINITE.E4M3.F32.PACK_AB_MERGE_C R15, RZ, R80, RZ ;  /* 0x00000050ff0f723e */ /* 0x002fe200048070ff */
[----:B------:R-:W-:Y:S01]  /*8e60*/  @!P5 STG.E.U8 desc[UR36][R8.64+0x21], R75 ;  /* 0x0000214b0800d986 */ /* 0x000fe2000c101124 */
[----:B------:R-:W-:Y:S01]  /*8e70*/  ISETP.LT.OR P5, PT, R0, 0x29, !P1 ;  /* 0x000000290000780c */ /* 0x000fe20004fa1670 */
[----:B------:R-:W-:Y:S01]  /*8e80*/  FMUL R86, R86, R91 ;  /* 0x0000005b56567220 */ /* 0x000fe20000400000 */
[----:B------:R-:W-:Y:S01]  /*8e90*/  F2FP.SATFINITE.E4M3.F32.PACK_AB_MERGE_C R83, RZ, R83, RZ ;  /* 0x00000053ff53723e */ /* 0x000fe200048070ff */
[----:B------:R1:W-:Y:S01]  /*8ea0*/  @!P0 STG.E.U8 desc[UR36][R10.64+0x28], R21 ;  /* 0x000028150a008986 */ /* 0x0003e2000c101124 */
[----:B------:R-:W-:Y:S01]  /*8eb0*/  ISETP.LT.OR P0, PT, R0, 0x31, !P2 ;  /* 0x000000310000780c */ /* 0x000fe20005701670 */
[----:B------:R-:W-:Y:S01]  /*8ec0*/  FMUL R87, R87, R91 ;  /* 0x0000005b57577220 */ /* 0x000fe20000400000 */
[----:B------:R-:W-:Y:S01]  /*8ed0*/  F2FP.SATFINITE.E4M3.F32.PACK_AB_MERGE_C R85, RZ, R85, RZ ;  /* 0x00000055ff55723e */ /* 0x000fe200048070ff */
[-C--:B------:R-:W-:Y:S01]  /*8ee0*/  FMUL R24, R24, R91.reuse ;  /* 0x0000005b18187220 */ /* 0x080fe20000400000 */
[----:B0-----:R-:W-:Y:S01]  /*8ef0*/  F2FP.SATFINITE.E4M3.F32.PACK_AB_MERGE_C R13, RZ, R78, RZ ;  /* 0x0000004eff0d723e */ /* 0x001fe200048070ff */
[----:B------:R-:W-:Y:S01]  /*8f00*/  @!P4 STG.E.U8 desc[UR36][R10.64+0x29], R77 ;  /* 0x0000294d0a00c986 */ /* 0x000fe2000c101124 */
        /* <DEDUP_REMOVED lines=9> */
[-C--:B------:R-:W-:Y:S01]  /*8fa0*/  FMUL R27, R27, R91.reuse ;  /* 0x0000005b1b1b7220 */ /* 0x080fe20000400000 */
[C---:B------:R-:W-:Y:S01]  /*8fb0*/  ISETP.LT.OR P2, PT, R0.reuse, 0x3a, !P2 ;  /* 0x0000003a0000780c */ /* 0x040fe20005741670 */
[----:B------:R1:W-:Y:S01]  /*8fc0*/  @!P0 STG.E.U8 desc[UR36][R10.64+0x30], R15 ;  /* 0x0000300f0a008986 */ /* 0x0003e2000c101124 */
[----:B------:R-:W-:Y:S01]  /*8fd0*/  ISETP.LT.OR P0, PT, R0, 0x32, !P1 ;  /* 0x000000320000780c */ /* 0x000fe20004f01670 */
[----:B------:R-:W-:Y:S01]  /*8fe0*/  FMUL R28, R28, R91 ;  /* 0x0000005b1c1c7220 */ /* 0x000fe20000400000 */
[----:B------:R-:W-:Y:S01]  /*8ff0*/  F2FP.SATFINITE.E4M3.F32.PACK_AB_MERGE_C R25, RZ, R25, RZ ;  /* 0x00000019ff19723e */ /* 0x000fe200048070ff */
[----:B------:R-:W-:Y:S01]  /*9000*/  @!P4 STG.E.U8 desc[UR36][R10.64+0x31], R81 ;  /* 0x000031510a00c986 */ /* 0x000fe2000c101124 */
[----:B0-----:R-:W-:Y:S01]  /*9010*/  F2FP.SATFINITE.E4M3.F32.PACK_AB_MERGE_C R13, RZ, R82, RZ ;  /* 0x00000052ff0d723e */ /* 0x001fe200048070ff */
[----:B------:R-:W-:Y:S01]  /*9020*/  FMUL R29, R29, R91 ;  /* 0x0000005b1d1d7220 */ /* 0x000fe20000400000 */
[----:B------:R-:W-:Y:S01]  /*9030*/  F2FP.SATFINITE.E4M3.F32.PACK_AB_MERGE_C R27, RZ, R27, RZ ;  /* 0x0000001bff1b723e */ /* 0x000fe200048070ff */
[-C--:B------:R-:W-:Y:S01]  /*9040*/  FMUL R30, R30, R91.reuse ;  /* 0x0000005b1e1e7220 */ /* 0x080fe20000400000 */
[----:B------:R-:W-:Y:S01]  /*9050*/  FMUL R31, R31, R91 ;  /* 0x0000005b1f1f7220 */ /* 0x000fe20000400000 */
[----:B------:R0:W-:Y:S01]  /*9060*/  @!P5 STG.E.U8 desc[UR36][R8.64+0x30], R13 ;  /* 0x0000300d0800d986 */ /* 0x0001e2000c101124 */
[----:B------:R-:W-:Y:S01]  /*9070*/  F2FP.SATFINITE.E4M3.F32.PACK_AB_MERGE_C R29, RZ, R29, RZ ;  /* 0x0000001dff1d723e */ /* 0x000fe200048070ff */
[-C--:B------:R-:W-:Y:S01]  /*9080*/  FMUL R32, R32, R91.reuse ;  /* 0x0000005b20207220 */ /* 0x080fe20000400000 */
[----:B-1----:R-:W-:Y:S01]  /*9090*/  F2FP.SATFINITE.E4M3.F32.PACK_AB_MERGE_C R15, RZ, R24, RZ ;  /* 0x00000018ff0f723e */ /* 0x002fe200048070ff */
[----:B------:R-:W-:Y:S01]  /*90a0*/  @!P0 STG.E.U8 desc[UR36][R8.64+0x31], R83 ;  /* 0x0000315308008986 */ /* 0x000fe2000c101124 */
[----:B------:R-:W-:Y:S01]  /*90b0*/  ISETP.GE.AND P0, PT, R3, 0x81, PT ;  /* 0x000000810300780c */ /* 0x000fe20003f06270 */
[----:B------:R-:W-:Y:S01]  /*90c0*/  FMUL R33, R33, R91 ;  /* 0x0000005b21217220 */ /* 0x000fe20000400000 */
[----:B------:R-:W-:Y:S01]  /*90d0*/  F2FP.SATFINITE.E4M3.F32.PACK_AB_MERGE_C R31, RZ, R31, RZ ;  /* 0x0000001fff1f723e */ /* 0x000fe200048070ff */
[----:B------:R-:W-:Y:S01]  /*90e0*/  @!P3 STG.E.U8 desc[UR36][R10.64+0x38], R21 ;  /* 0x000038150a00b986 */ /* 0x000fe2000c101124 */
[----:B------:R-:W-:Y:S01]  /*90f0*/  ISETP.LT.OR P3, PT, R0, 0x39, !P1 ;  /* 0x000000390000780c */ /* 0x000fe20004f61670 */
[-C--:B------:R-:W-:Y:S01]  /*9100*/  FMUL R34, R34, R91.reuse ;  /* 0x0000005b22227220 */ /* 0x080fe20000400000 */
[C---:B------:R-:W-:Y:S01]  /*9110*/  ISETP.LT.OR P1, PT, R0.reuse, 0x3a, !P1 ;  /* 0x0000003a0000780c */ /* 0x040fe20004f21670 */
[----:B------:R-:W-:Y:S01]  /*9120*/  @!P2 STG.E.U8 desc[UR36][R10.64+0x39], R85 ;  /* 0x000039550a00a986 */ /* 0x000fe2000c101124 */
[C---:B------:R-:W-:Y:S01]  /*9130*/  ISETP.LT.OR P4, PT, R0.reuse, 0x1, !P0 ;  /* 0x000000010000780c */ /* 0x040fe20004781670 */
[-C--:B------:R-:W-:Y:S01]  /*9140*/  FMUL R35, R35, R91.reuse ;  /* 0x0000005b23237220 */ /* 0x080fe20000400000 */
[----:B------:R-:W-:Y:S01]  /*9150*/  ISETP.LT.OR P5, PT, R0, 0x2, !P0 ;  /* 0x000000020000780c */ /* 0x000fe200047a1670 */
[-C--:B------:R-:W-:Y:S01]  /*9160*/  FMUL R36, R36, R91.reuse ;  /* 0x0000005b24247220 */ /* 0x080fe20000400000 */
[----:B0-----:R-:W-:Y:S01]  /*9170*/  F2FP.SATFINITE.E4M3.F32.PACK_AB_MERGE_C R13, RZ, R86, RZ ;  /* 0x00000056ff0d723e */ /* 0x001fe200048070ff */
[-C--:B------:R-:W-:Y:S01]  /*9180*/  FMUL R37, R37, R91.reuse ;  /* 0x0000005b25257220 */ /* 0x080fe20000400000 */
[----:B------:R-:W-:Y:S01]  /*9190*/  ISETP.GE.AND P2, PT, R3, 0x89, PT ;  /* 0x000000890300780c */ /* 0x000fe20003f46270 */
[-C--:B------:R-:W-:Y:S01]  /*91a0*/  FMUL R38, R38, R91.reuse ;  /* 0x0000005b26267220 */ /* 0x080fe20000400000 */
[----:B------:R-:W-:Y:S01]  /*91b0*/  F2FP.SATFINITE.E4M3.F32.PACK_AB_MERGE_C R3, RZ, R26, RZ ;  /* 0x0000001aff03723e */ /* 0x000fe200048070ff */
        /* <DEDUP_REMOVED lines=12> */
[----:B------:R-:W-:Y:S01]  /*9280*/  @!P5 STG.E.U8 desc[UR36][R6.64+0x1], R25 ;  /* 0x000001190600d986 */ /* 0x000fe2000c101124 */
[----:B------:R-:W-:Y:S01]  /*9290*/  ISETP.LT.OR P5, PT, R0, 0xa, !P0 ;  /* 0x0000000a0000780c */ /* 0x000fe200047a1670 */
[----:B------:R-:W-:Y:S01]  /*92a0*/  FMUL R42, R42, R91 ;  /* 0x0000005b2a2a7220 */ /* 0x000fe20000400000 */
[----:B------:R-:W-:Y:S01]  /*92b0*/  F2FP.SATFINITE.E4M3.F32.PACK_AB_MERGE_C R39, RZ, R39, RZ ;  /* 0x00000027ff27723e */ /* 0x000fe200048070ff */
[----:B------:R-:W-:Y:S01]  /*92c0*/  @!P3 STG.E.U8 desc[UR36][R4.64+0x1], R27 ;  /* 0x0000011b0400b986 */ /* 0x000fe2000c101124 */
[----:B0-----:R-:W-:Y:S01]  /*92d0*/  F2FP.SATFINITE.E4M3.F32.PACK_AB_MERGE_C R9, RZ, R28, RZ ;  /* 0x0000001cff09723e */ /* 0x001fe200048070ff */
[-C--:B------:R-:W-:Y:S01]  /*92e0*/  FMUL R43, R43, R91.reuse ;  /* 0x0000005b2b2b7220 */ /* 0x080fe20000400000 */
[C---:B------:R-:W-:Y:S01]  /*92f0*/  ISETP.LT.OR P3, PT, R0.reuse, 0xa, !P2 ;  /* 0x0000000a0000780c */ /* 0x040fe20005761670 */
[----:B------:R0:W-:Y:S01]  /*9300*/  @!P1 STG.E.U8 desc[UR36][R4.64], R3 ;  /* 0x0000000304009986 */ /* 0x0001e2000c101124 */
        /* <DEDUP_REMOVED lines=14> */
[----:B------:R-:W-:Y:S01]  /*93f0*/  ISETP.LT.OR P3, PT, R0, 0x12, !P2 ;  /* 0x000000120000780c */ /* 0x000fe20005761670 */
[-C--:B------:R-:W-:Y:S01]  /*9400*/  FMUL R48, R48, R91.reuse ;  /* 0x0000005b30307220 */ /* 0x080fe20000400000 */
[----:B-1----:R-:W-:Y:S01]  /*9410*/  F2FP.SATFINITE.E4M3.F32.PACK_AB_MERGE_C R9, RZ, R32, RZ ;  /* 0x00000020ff09723e */ /* 0x002fe200048070ff */
[----:B------:R0:W-:Y:S01]  /*9420*/  @!P1 STG.E.U8 desc[UR36][R4.64+0x8], R3 ;  /* 0x0000080304009986 */ /* 0x0001e2000c101124 */
        /* <DEDUP_REMOVED lines=8> */
[----:B------:R-:W-:Y:S01]  /*94b0*/  ISETP.LT.OR P5, PT, R0, 0x1a, !P0 ;  /* 0x0000001a0000780c */ /* 0x000fe200047a1670 */
[-C--:B------:R-:W-:Y:S01]  /*94c0*/  FMUL R51, R51, R91.reuse ;  /* 0x0000005b33337220 */ /* 0x080fe20000400000 */
[-C--:B------:R-:W-:Y:S01]  /*94d0*/  FMUL R52, R52, R91.reuse ;  /* 0x0000005b34347220 */ /* 0x080fe20000400000 */
[----:B0-----:R-:W-:Y:S01]  /*94e0*/  F2FP.SATFINITE.E4M3.F32.PACK_AB_MERGE_C R3, RZ, R34, RZ ;  /* 0x00000022ff03723e */ /* 0x001fe200048070ff */
[----:B------:R-:W-:Y:S01]  /*94f0*/  @!P3 STG.E.U8 desc[UR36][R4.64+0x11], R35 ;  /* 0x000011230400b986 */ /* 0x000fe2000c101124 */
[C---:B------:R-:W-:Y:S01]  /*9500*/  ISETP.LT.OR P3, PT, R0.reuse, 0x1a, !P2 ;  /* 0x0000001a0000780c */ /* 0x040fe20005761670 */
[-C--:B------:R-:W-:Y:S01]  /*9510*/  FMUL R53, R53, R91.reuse ;  /* 0x0000005b35357220 */ /* 0x080fe20000400000 */
[----:B-1----:R-:W-:Y:S01]  /*9520*/  F2FP.SATFINITE.E4M3.F32.PACK_AB_MERGE_C R9, RZ, R36, RZ ;  /* 0x00000024ff09723e */ /* 0x002fe200048070ff */
[----:B------:R0:W-:Y:S01]  /*9530*/  @!P1 STG.E.U8 desc[UR36][R4.64+0x10], R3 ;  /* 0x0000100304009986 */ /* 0x0001e2000c101124 */
[----:B------:R-:W-:Y:S01]  /*9540*/  ISETP.LT.OR P1, PT, R0, 0x19, !P2 ;  /* 0x000000190000780c */ /* 0x000fe20005721670 */
[-C--:B------:R-:W-:Y:S01]  /*9550*/  FMUL R54, R54, R91.reuse ;  /* 0x0000005b36367220 */ /* 0x080fe20000400000 */
[----:B------:R-:W-:Y:S01]  /*9560*/  FMUL R55, R55, R91 ;  /* 0x0000005b37377220 */ /* 0x000fe20000400000 */
[----:B------:R1:W-:Y:S01]  /*9570*/  @!P4 STG.E.U8 desc[UR36][R6.64+0x18], R9 ;  /* 0x000018090600c986 */ /* 0x0003e2000c101124 */
[----:B------:R-:W-:-:S02]  /*9580*/  ISETP.LT.OR P4, PT, R0, 0x21, !P0 ;  /* 0x000000210000780c */ /* 0x000fc40004781670 */
[----:B------:R-:W-:Y:S01]  /*9590*/  F2FP.SATFINITE.E4M3.F32.PACK_AB_MERGE_C R51, RZ, R51, RZ ;  /* 0x00000033ff33723e */ /* 0x000fe200048070ff */
[----:B------:R-:W-:Y:S01]  /*95a0*/  @!P5 STG.E.U8 desc[UR36][R6.64+0x19], R37 ;  /* 0x000019250600d986 */ /* 0x000fe2000c101124 */
[C---:B------:R-:W-:Y:S02]  /*95b0*/  ISETP.LT.OR P5, PT, R0.reuse, 0x22, !P0 ;  /* 0x000000220000780c */ /* 0x040fe400047a1670 */
[----:B------:R-:W-:Y:S01]  /*95c0*/  F2FP.SATFINITE.E4M3.F32.PACK_AB_MERGE_C R53, RZ, R53, RZ ;  /* 0x00000035ff35723e */ /* 0x000fe200048070ff */
[----:B------:R-:W-:Y:S01]  /*95d0*/  @!P3 STG.E.U8 desc[UR36][R4.64+0x19], R39 ;  /* 0x000019270400b986 */ /* 0x000fe2000c101124 */
[----:B0-----:R-:W-:Y:S02]  /*95e0*/  F2FP.SATFINITE.E4M3.F32.PACK_AB_MERGE_C R3, RZ, R38, RZ ;  /* 0x00000026ff03723e */ /* 0x001fe400048070ff */
[C---:B------:R-:W-:Y:S02]  /*95f0*/  ISETP.LT.OR P3, PT, R0.reuse, 0x22, !P2 ;  /* 0x000000220000780c */ /* 0x040fe40005761670 */
[----:B-1----:R-:W-:Y:S01]  /*9600*/  F2FP.SATFINITE.E4M3.F32.PACK_AB_MERGE_C R9, RZ, R40, RZ ;  /* 0x00000028ff09723e */ /* 0x002fe200048070ff */
[----:B------:R0:W-:Y:S01]  /*9610*/  @!P1 STG.E.U8 desc[UR36][R4.64+0x18], R3 ;  /* 0x0000180304009986 */ /* 0x0001e2000c101124 */
[----:B------:R-:W-:-:S02]  /*9620*/  ISETP.LT.OR P1, PT, R0, 0x21, !P2 ;  /* 0x000000210000780c */ /* 0x000fc40005721670 */
[----:B------:R-:W-:Y:S01]  /*9630*/  F2FP.SATFINITE.E4M3.F32.PACK_AB_MERGE_C R11, RZ, R54, RZ ;  /* 0x00000036ff0b723e */ /* 0x000fe200048070ff */
[----:B------:R1:W-:Y:S01]  /*9640*/  @!P4 STG.E.U8 desc[UR36][R6.64+0x20], R9 ;  /* 0x000020090600c986 */ /* 0x0003e2000c101124 */
[C---:B------:R-:W-:Y:S02]  /*9650*/  ISETP.LT.OR P4, PT, R0.reuse, 0x29, !P0 ;  /* 0x000000290000780c */ /* 0x040fe40004781670 */
[----:B------:R-:W-:Y:S01]  /*9660*/  F2FP.SATFINITE.E4M3.F32.PACK_AB_MERGE_C R55, RZ, R55, RZ ;  /* 0x00000037ff37723e */ /* 0x000fe200048070ff */
[----:B------:R-:W-:Y:S01]  /*9670*/  @!P5 STG.E.U8 desc[UR36][R6.64+0x21], R41 ;  /* 0x000021290600d986 */ /* 0x000fe2000c101124 */
[C---:B------:R-:W-:Y:S02]  /*9680*/  ISETP.LT.OR P5, PT, R0.reuse, 0x2a, !P0 ;  /* 0x0000002a0000780c */ /* 0x040fe400047a1670 */
[----:B0-----:R-:W-:Y:S01]  /*9690*/  F2FP.SATFINITE.E4M3.F32.PACK_AB_MERGE_C R3, RZ, R42, RZ ;  /* 0x0000002aff03723e */ /* 0x001fe200048070ff */
[----:B------:R-:W-:Y:S01]  /*96a0*/  @!P3 STG.E.U8 desc[UR36][R4.64+0x21], R43 ;  /* 0x0000212b0400b986 */ /* 0x000fe2000c101124 */
[----:B------:R-:W-:-:S02]  /*96b0*/  ISETP.LT.OR P3, PT, R0, 0x32, !P0 ;  /* 0x000000320000780c */ /* 0x000fc40004761670 */
[----:B-1----:R-:W-:Y:S01]  /*96c0*/  F2FP.SATFINITE.E4M3.F32.PACK_AB_MERGE_C R9, RZ, R44, RZ ;  /* 0x0000002cff09723e */ /* 0x002fe200048070ff */
[----:B------:R0:W-:Y:S01]  /*96d0*/  @!P1 STG.E.U8 desc[UR36][R4.64+0x20], R3 ;  /* 0x0000200304009986 */ /* 0x0001e2000c101124 */
[----:B------:R-:W-:-:S03]  /*96e0*/  ISETP.LT.OR P1, PT, R0, 0x29, !P2 ;  /* 0x000000290000780c */ /* 0x000fc60005721670 */
[----:B------:R1:W-:Y:S01]  /*96f0*/  @!P4 STG.E.U8 desc[UR36][R6.64+0x28], R9 ;  /* 0x000028090600c986 */ /* 0x0003e2000c101124 */
[----:B------:R-:W-:-:S03]  /*9700*/  ISETP.LT.OR P4, PT, R0, 0x2a, !P2 ;  /* 0x0000002a0000780c */ /* 0x000fc60005781670 */
[----:B------:R-:W-:Y:S01]  /*9710*/  @!P5 STG.E.U8 desc[UR36][R6.64+0x29], R45 ;  /* 0x0000292d0600d986 */ /* 0x000fe2000c101124 */
[----:B------:R-:W-:Y:S02]  /*9720*/  ISETP.LT.OR P5, PT, R0, 0x31, !P0 ;  /* 0x000000310000780c */ /* 0x000fe400047a1670 */
[----:B0-----:R-:W-:Y:S02]  /*9730*/  F2FP.SATFINITE.E4M3.F32.PACK_AB_MERGE_C R3, RZ, R46, RZ ;  /* 0x0000002eff03723e */ /* 0x001fe400048070ff */
[----:B-1----:R-:W-:-:S03]  /*9740*/  F2FP.SATFINITE.E4M3.F32.PACK_AB_MERGE_C R9, RZ, R48, RZ ;  /* 0x00000030ff09723e */ /* 0x002fc600048070ff */
[----:B------:R0:W-:Y:S01]  /*9750*/  @!P1 STG.E.U8 desc[UR36][R4.64+0x28], R3 ;  /* 0x0000280304009986 */ /* 0x0001e2000c101124 */
[----:B------:R-:W-:-:S03]  /*9760*/  ISETP.LT.OR P1, PT, R0, 0x31, !P2 ;  /* 0x000000310000780c */ /* 0x000fc60005721670 */
[----:B------:R-:W-:Y:S01]  /*9770*/  @!P4 STG.E.U8 desc[UR36][R4.64+0x29], R47 ;  /* 0x0000292f0400c986 */ /* 0x000fe2000c101124 */
[----:B------:R-:W-:-:S03]  /*9780*/  ISETP.LT.OR P4, PT, R0, 0x39, !P2 ;  /* 0x000000390000780c */ /* 0x000fc60005781670 */
[----:B------:R1:W-:Y:S01]  /*9790*/  @!P5 STG.E.U8 desc[UR36][R6.64+0x30], R9 ;  /* 0x000030090600d986 */ /* 0x0003e2000c101124 */
[C---:B------:R-:W-:Y:S02]  /*97a0*/  ISETP.LT.OR P5, PT, R0.reuse, 0x32, !P2 ;  /* 0x000000320000780c */ /* 0x040fe400057a1670 */
[C---:B------:R-:W-:Y:S01]  /*97b0*/  ISETP.LT.OR P2, PT, R0.reuse, 0x3a, !P2 ;  /* 0x0000003a0000780c */ /* 0x040fe20005741670 */
[----:B------:R2:W-:Y:S01]  /*97c0*/  @!P3 STG.E.U8 desc[UR36][R6.64+0x31], R49 ;  /* 0x000031310600b986 */ /* 0x0005e2000c101124 */
[C---:B------:R-:W-:Y:S02]  /*97d0*/  ISETP.LT.OR P3, PT, R0.reuse, 0x39, !P0 ;  /* 0x000000390000780c */ /* 0x040fe40004761670 */
[----:B------:R-:W-:Y:S02]  /*97e0*/  ISETP.LT.OR P0, PT, R0, 0x3a, !P0 ;  /* 0x0000003a0000780c */ /* 0x000fe40004701670 */
[----:B0-----:R-:W-:Y:S02]  /*97f0*/  F2FP.SATFINITE.E4M3.F32.PACK_AB_MERGE_C R3, RZ, R50, RZ ;  /* 0x00000032ff03723e */ /* 0x001fe400048070ff */
[----:B-1----:R-:W-:-:S03]  /*9800*/  F2FP.SATFINITE.E4M3.F32.PACK_AB_MERGE_C R9, RZ, R52, RZ ;  /* 0x00000034ff09723e */ /* 0x002fc600048070ff */
[----:B------:R2:W-:Y:S04]  /*9810*/  @!P1 STG.E.U8 desc[UR36][R4.64+0x30], R3 ;  /* 0x0000300304009986 */ /* 0x0005e8000c101124 */
[----:B------:R2:W-:Y:S04]  /*9820*/  @!P5 STG.E.U8 desc[UR36][R4.64+0x31], R51 ;  /* 0x000031330400d986 */ /* 0x0005e8000c101124 */
[----:B------:R2:W-:Y:S04]  /*9830*/  @!P3 STG.E.U8 desc[UR36][R6.64+0x38], R9 ;  /* 0x000038090600b986 */ /* 0x0005e8000c101124 */
[----:B------:R2:W-:Y:S04]  /*9840*/  @!P0 STG.E.U8 desc[UR36][R6.64+0x39], R53 ;  /* 0x0000393506008986 */ /* 0x0005e8000c101124 */
[----:B------:R2:W-:Y:S04]  /*9850*/  @!P4 STG.E.U8 desc[UR36][R4.64+0x38], R11 ;  /* 0x0000380b0400c986 */ /* 0x0005e8000c101124 */
[----:B------:R2:W-:Y:S02]  /*9860*/  @!P2 STG.E.U8 desc[UR36][R4.64+0x39], R55 ;  /* 0x000039370400a986 */ /* 0x0005e4000c101124 */
.L_x_169:
[----:B------:R-:W-:Y:S05]  /*9870*/  BSYNC B0 ;  /* 0x0000000000007941 */ /* 0x000fea0003800000 */
.L_x_39:
[----:B------:R-:W-:Y:S01]  /*9880*/  ULDC UR4, c[0x0][0xc] ;  /* 0x0000030000047ab9 */ /* 0x000fe20000000800 */
[----:B------:R-:W-:Y:S01]  /*9890*/  ULDC UR5, c[0x0][0x10] ;  /* 0x0000040000057ab9 */ /* 0x000fe20000000800 */
[----:B0-2---:R-:W0:Y:S01]  /*98a0*/  LDC R3, c[0x0][0x14] ;  /* 0x00000500ff037b82 */ /* 0x005e220000000800 */
[----:B------:R-:W-:Y:S01]  /*98b0*/  UIMAD.WIDE.U32 UR4, UR4, UR5, URZ ;  /* 0x00000005040472a5 */ /* 0x000fe2000f8e003f */
[----:B-----5:R-:W-:Y:S01]  /*98c0*/  PRMT R0, RZ, 0x7610, R0 ;  /* 0x00007610ff007816 */ /* 0x020fe20000000000 */
[----:B------:R-:W-:Y:S02]  /*98d0*/  IMAD.MOV.U32 R89, RZ, RZ, -0x1 ;  /* 0xffffffffff597424 */ /* 0x000fe400078e00ff */
[----:B------:R-:W-:Y:S02]  /*98e0*/  IMAD.MOV.U32 R88, RZ, RZ, -0x1 ;  /* 0xffffffffff587424 */ /* 0x000fe400078e00ff */
[----:B0-----:R-:W-:-:S04]  /*98f0*/  IMAD.WIDE.U32 R16, R3, UR4, R16 ;  /* 0x0000000403107c25 */ /* 0x001fc8000f8e0010 */
[----:B------:R-:W-:Y:S01]  /*9900*/  IMAD R3, R3, UR5, RZ ;  /* 0x0000000503037c24 */ /* 0x000fe2000f8e02ff */
[----:B------:R-:W-:Y:S02]  /*9910*/  ULDC.64 UR4, c[0x0][0x650] ;  /* 0x0001940000047ab9 */ /* 0x000fe40000000a00 */
[----:B------:R-:W-:Y:S01]  /*9920*/  ISETP.GE.U32.AND P0, PT, R16, UR4, PT ;  /* 0x0000000410007c0c */ /* 0x000fe2000bf06070 */
[----:B------:R-:W-:-:S05]  /*9930*/  IMAD.IADD R17, R17, 0x1, R3 ;  /* 0x0000000111117824 */ /* 0x000fca00078e0203 */
[----:B------:R-:W-:-:S13]  /*9940*/  ISETP.GE.U32.AND.EX P0, PT, R17, UR5, PT, P0 ;  /* 0x0000000511007c0c */ /* 0x000fda000bf06100 */
[----:B------:R-:W-:Y:S05]  /*9950*/  @P0 BRA `(.L_x_170) ;  /* 0x0000000400640947 */ /* 0x000fea0003800000 */
[----:B------:R-:W0:Y:S01]  /*9960*/  S2R R12, SR_CTAID.X ;  /* 0x00000000000c7919 */ /* 0x000e220000002500 */
[----:B-1-3--:R-:W1:Y:S01]  /*9970*/  LDC.64 R10, c[0x0][0x628] ;  /* 0x00018a00ff0a7b82 */ /* 0x00ae620000000a00 */
[----:B------:R-:W-:Y:S01]  /*9980*/  ULDC UR4, c[0x0][0x150] ;  /* 0x0000540000047ab9 */ /* 0x000fe20000000800 */
[----:B------:R-:W-:Y:S01]  /*9990*/  IMAD.MOV.U32 R8, RZ, RZ, R16 ;  /* 0x000000ffff087224 */ /* 0x000fe200078e0010 */
[----:B------:R-:W2:Y:S01]  /*99a0*/  S2R R22, SR_CTAID.Y ;  /* 0x0000000000167919 */ /* 0x000ea20000002600 */
[----:B------:R-:W-:-:S04]  /*99b0*/  IMAD.MOV.U32 R9, RZ, RZ, R17 ;  /* 0x000000ffff097224 */ /* 0x000fc800078e0011 */
[----:B------:R-:W3:Y:S08]  /*99c0*/  LDC R21, c[0x0][0x144] ;  /* 0x00005100ff157b82 */ /* 0x000ef00000000800 */
[----:B------:R-:W2:Y:S08]  /*99d0*/  LDC R0, c[0x0][0x630] ;  /* 0x00018c00ff007b82 */ /* 0x000eb00000000800 */
[----:B----4-:R-:W4:Y:S01]  /*99e0*/  LDC.64 R14, c[0x0][0x620] ;  /* 0x00018800ff0e7b82 */ /* 0x010f220000000a00 */
[----:B-1----:R-:W-:-:S04]  /*99f0*/  ISETP.NE.U32.AND P0, PT, R10, RZ, PT ;  /* 0x000000ff0a00720c */ /* 0x002fc80003f05070 */
[----:B------:R-:W-:Y:S02]  /*9a00*/  ISETP.NE.AND.EX P0, PT, R11, RZ, PT, P0 ;  /* 0x000000ff0b00720c */ /* 0x000fe40003f05300 */
[----:B0-----:R-:W-:-:S05]  /*9a10*/  I2FP.F32.U32 R3, R12 ;  /* 0x0000000c00037245 */ /* 0x001fca0000201000 */
[----:B------:R-:W-:-:S04]  /*9a20*/  FMUL R3, R3, UR4 ;  /* 0x0000000403037c20 */ /* 0x000fc80008400000 */
[----:B------:R0:W1:Y:S02]  /*9a30*/  F2I.U32.TRUNC.NTZ R20, R3 ;  /* 0x0000000300147305 */ /* 0x000064000020f000 */
[----:B--23--:R-:W-:Y:S05]  /*9a40*/  @!P0 BRA `(.L_x_171) ;  /* 0x0000000000288947 */ /* 0x00cfea0003800000 */
[----:B0-----:R-:W0:Y:S02]  /*9a50*/  LDC R3, c[0x0][0x634] ;  /* 0x00018d00ff037b82 */ /* 0x001e240000000800 */
        /* <DEDUP_REMOVED lines=9> */
.L_x_171:
[----:B------:R-:W2:Y:S01]  /*9af0*/  LDC.64 R26, c[0x0][0x640] ;  /* 0x00019000ff1a7b82 */ /* 0x000ea20000000a00 */
[-CC-:B------:R-:W-:Y:S01]  /*9b00*/  SHF.R.U64 R88, R8, R0.reuse, R9.reuse ;  /* 0x0000000008587219 */ /* 0x180fe20000001209 */
[----:B-1----:R-:W-:Y:S01]  /*9b10*/  IMAD.MOV R20, RZ, RZ, -R20 ;  /* 0x000000ffff147224 */ /* 0x002fe200078e0a14 */
[----:B------:R-:W-:Y:S01]  /*9b20*/  SHF.R.U32.HI R0, RZ, R0, R9 ;  /* 0x00000000ff007219 */ /* 0x000fe20000011609 */
[----:B------:R-:W-:Y:S01]  /*9b30*/  ULDC UR4, c[0x0][0x154] ;  /* 0x0000550000047ab9 */ /* 0x000fe20000000800 */
[----:B0-----:R-:W-:Y:S01]  /*9b40*/  IADD3 R3, P0, RZ, -R88, RZ ;  /* 0x80000058ff037210 */ /* 0x001fe20007f1e0ff */
[----:B------:R-:W-:Y:S02]  /*9b50*/  IMAD R21, R21, R20, R12 ;  /* 0x0000001415157224 */ /* 0x000fe400078e020c */
[----:B------:R-:W0:Y:S01]  /*9b60*/  LDC R6, c[0x0][0x618] ;  /* 0x00018600ff067b82 */ /* 0x000e220000000800 */
[----:B------:R-:W-:Y:S02]  /*9b70*/  IMAD.MOV.U32 R7, RZ, RZ, 0x1 ;  /* 0x00000001ff077424 */ /* 0x000fe400078e00ff */
[----:B------:R-:W-:-:S04]  /*9b80*/  IMAD.X R5, RZ, RZ, ~R0, P0 ;  /* 0x000000ffff057224 */ /* 0x000fc800000e0e00 */
[-C--:B----4-:R-:W-:Y:S01]  /*9b90*/  IMAD R0, R5, R14.reuse, RZ ;  /* 0x0000000e05007224 */ /* 0x090fe200078e02ff */
[----:B------:R-:W1:Y:S01]  /*9ba0*/  LDC R8, c[0x0][0x608] ;  /* 0x00018200ff087b82 */ /* 0x000e620000000800 */
[----:B------:R-:W-:-:S04]  /*9bb0*/  IMAD.WIDE.U32 R4, R3, R14, R16 ;  /* 0x0000000e03047225 */ /* 0x000fc800078e0010 */
[----:B------:R-:W-:Y:S01]  /*9bc0*/  IMAD R3, R3, R15, R0 ;  /* 0x0000000f03037224 */ /* 0x000fe200078e0200 */
[----:B------:R-:W-:Y:S02]  /*9bd0*/  I2FP.F32.U32 R0, R22 ;  /* 0x0000001600007245 */ /* 0x000fe40000201000 */
[----:B------:R-:W3:Y:S01]  /*9be0*/  LDC R24, c[0x0][0x658] ;  /* 0x00019600ff187b82 */ /* 0x000ee20000000800 */
[----:B------:R-:W-:Y:S01]  /*9bf0*/  IMAD.IADD R3, R5, 0x1, R3 ;  /* 0x0000000105037824 */ /* 0x000fe200078e0203 */
[----:B--2---:R-:W-:Y:S01]  /*9c00*/  ISETP.NE.U32.AND P0, PT, R26, RZ, PT ;  /* 0x000000ff1a00720c */ /* 0x004fe20003f05070 */
[----:B------:R-:W-:Y:S01]  /*9c10*/  FMUL R0, R0, UR4 ;  /* 0x0000000400007c20 */ /* 0x000fe20008400000 */
[----:B------:R-:W-:Y:S02]  /*9c20*/  IMAD.MOV.U32 R5, RZ, RZ, -0x1 ;  /* 0xffffffffff057424 */ /* 0x000fe400078e00ff */
[----:B------:R-:W-:Y:S01]  /*9c30*/  ISETP.NE.AND.EX P0, PT, R27, RZ, PT, P0 ;  /* 0x000000ff1b00720c */ /* 0x000fe20003f05300 */
[----:B------:R2:W4:Y:S01]  /*9c40*/  F2I.U32.TRUNC.NTZ R13, R0 ;  /* 0x00000000000d7305 */ /* 0x000522000020f000 */
[----:B------:R-:W2:Y:S01]  /*9c50*/  LDC R15, c[0x0][0x148] ;  /* 0x00005200ff0f7b82 */ /* 0x000ea20000000800 */
[----:B0-----:R-:W-:-:S02]  /*9c60*/  SHF.R.U64 R12, R4, R6, R3 ;  /* 0x00000006040c7219 */ /* 0x001fc40000001203 */
[----:B------:R-:W-:-:S05]  /*9c70*/  SHF.R.U32.HI R3, RZ, R6, R3 ;  /* 0x00000006ff037219 */ /* 0x000fca0000011603 */
[----:B------:R-:W0:Y:S01]  /*9c80*/  LDC R20, c[0x0][0x600] ;  /* 0x00018000ff147b82 */ /* 0x000e220000000800 */
[-CC-:B-1----:R-:W-:Y:S02]  /*9c90*/  SHF.R.U64 R10, R12, R8.reuse, R3.reuse ;  /* 0x000000080c0a7219 */ /* 0x182fe40000001203 */
[----:B------:R-:W-:-:S05]  /*9ca0*/  SHF.R.U32.HI R3, RZ, R8, R3 ;  /* 0x00000008ff037219 */ /* 0x000fca0000011603 */
[----:B------:R-:W1:Y:S01]  /*9cb0*/  LDC R25, c[0x0][0x648] ;  /* 0x00019200ff197b82 */ /* 0x000e620000000800 */
[-C--:B---3--:R-:W-:Y:S02]  /*9cc0*/  SHF.L.U32 R4, R5, R24.reuse, RZ ;  /* 0x0000001805047219 */ /* 0x088fe400000006ff */
[--C-:B------:R-:W-:Y:S02]  /*9cd0*/  SHF.R.U64 R14, R10, R24, R3.reuse ;  /* 0x000000180a0e7219 */ /* 0x100fe40000001203 */
[----:B------:R-:W-:Y:S02]  /*9ce0*/  LOP3.LUT R23, RZ, R4, RZ, 0x33, !PT ;  /* 0x00000004ff177212 */ /* 0x000fe400078e33ff */
[-C--:B------:R-:W-:Y:S01]  /*9cf0*/  SHF.R.U32.HI R5, RZ, R24.reuse, R3 ;  /* 0x00000018ff057219 */ /* 0x080fe20000011603 */
[----:B------:R-:W3:Y:S01]  /*9d00*/  LDC R28, c[0x0][0x638] ;  /* 0x00018e00ff1c7b82 */ /* 0x000ee20000000800 */
[----:B------:R-:W-:Y:S01]  /*9d10*/  SHF.L.U32 R90, R7, R24, RZ ;  /* 0x00000018075a7219 */ /* 0x000fe200000006ff */
[----:B------:R-:W-:-:S06]  /*9d20*/  IMAD.MOV.U32 R4, RZ, RZ, R14 ;  /* 0x000000ffff047224 */ /* 0x000fcc00078e000e */
[----:B------:R-:W0:Y:S01]  /*9d30*/  LDC R29, c[0x0][0x610] ;  /* 0x00018400ff1d7b82 */ /* 0x000e220000000800 */
[----:B----4-:R-:W-:Y:S05]  /*9d40*/  @!P0 BRA `(.L_x_172) ;  /* 0x0000000000288947 */ /* 0x010fea0003800000 */
[----:B------:R-:W4:Y:S02]  /*9d50*/  LDC R3, c[0x0][0x64c] ;  /* 0x00019300ff037b82 */ /* 0x000f240000000800 */
[----:B----4-:R-:W-:-:S05]  /*9d60*/  IADD3 R3, P0, R14, R3, RZ ;  /* 0x000000030e037210 */ /* 0x010fca0007f1e0ff */
        /* <DEDUP_REMOVED lines=8> */
.L_x_172:
[----:B------:R-:W-:Y:S01]  /*9df0*/  ISETP.NE.AND P0, PT, R2, 0x1, PT ;  /* 0x000000010200780c */ /* 0x000fe20003f05270 */
[----:B0-----:R-:W-:Y:S01]  /*9e00*/  VIADD R7, R20, 0xffffffff ;  /* 0xffffffff14077836 */ /* 0x001fe20000000000 */
[----:B-12---:R-:W-:Y:S01]  /*9e10*/  SHF.R.U64 R0, R4, R25, R5 ;  /* 0x0000001904007219 */ /* 0x006fe20000001205 */
[----:B------:R-:W-:Y:S01]  /*9e20*/  IMAD.MOV R13, RZ, RZ, -R13 ;  /* 0x000000ffff0d7224 */ /* 0x000fe200078e0a0d */
[----:B------:R-:W-:Y:S01]  /*9e30*/  LOP3.LUT R5, R10, R23, RZ, 0xc0, !PT ;  /* 0x000000170a057212 */ /* 0x000fe200078ec0ff */
[----:B------:R-:W-:Y:S02]  /*9e40*/  IMAD.MOV.U32 R4, RZ, RZ, 0x1 ;  /* 0x00000001ff047424 */ /* 0x000fe400078e00ff */
[----:B------:R-:W-:Y:S02]  /*9e50*/  IMAD.MOV R3, RZ, RZ, -R0 ;  /* 0x000000ffff037224 */ /* 0x000fe400078e0a00 */
[----:B------:R-:W-:Y:S01]  /*9e60*/  IMAD R90, R90, R0, R5 ;  /* 0x000000005a5a7224 */ /* 0x000fe200078e0205 */
[----:B------:R-:W-:Y:S01]  /*9e70*/  LOP3.LUT R5, R12, R7, RZ, 0xc0, !PT ;  /* 0x000000070c057212 */ /* 0x000fe200078ec0ff */
[----:B---3--:R-:W-:-:S02]  /*9e80*/  IMAD R0, R3, R28, R14 ;  /* 0x0000001c03007224 */ /* 0x008fc400078e020e */
[----:B------:R-:W-:Y:S02]  /*9e90*/  @P0 IMAD R21, R15, R13, R22 ;  /* 0x0000000d0f150224 */ /* 0x000fe400078e0216 */
[----:B------:R-:W-:Y:S01]  /*9ea0*/  IMAD R3, R0, R20, R5 ;  /* 0x0000001400037224 */ /* 0x000fe200078e0205 */
[----:B------:R-:W-:Y:S01]  /*9eb0*/  PRMT R0, R4, 0x7610, R0 ;  /* 0x0000761004007816 */ /* 0x000fe20000000000 */
[----:B------:R-:W-:-:S05]  /*9ec0*/  IMAD R90, R90, R29, R21 ;  /* 0x0000001d5a5a7224 */ /* 0x000fca00078e0215 */
[----:B------:R-:W-:Y:S02]  /*9ed0*/  SEL R89, R3, R90, !P0 ;  /* 0x0000005a03597207 */ /* 0x000fe40004000000 */
[----:B------:R-:W-:-:S07]  /*9ee0*/  SEL R90, R90, R3, !P0 ;  /* 0x000000035a5a7207 */ /* 0x000fce0004000000 */
.L_x_170:
[----:B------:R-:W-:-:S13]  /*9ef0*/  LOP3.LUT P0, RZ, R0, 0xff, RZ, 0xc0, !PT ;  /* 0x000000ff00ff7812 */ /* 0x000fda000780c0ff */
[----:B------:R-:W-:Y:S05]  /*9f00*/  @P0 BRA `(.L_x_173) ;  /* 0xffffff70000c0947 */ /* 0x000fea000383ffff */
[----:B------:R-:W-:Y:S05]  /*9f10*/  EXIT ;  /* 0x000000000000794d */ /* 0x000fea0003800000 */
.L_x_3:
[----:B0-----:R-:W-:Y:S01]  /*9f20*/  ULDC.64 UR4, c[0x0][0x650] ;  /* 0x0001940000047ab9 */ /* 0x001fe20000000a00 */
        /* <DEDUP_REMOVED lines=25> */
.L_x_175:
[-CC-:B------:R-:W-:Y:S01]  /*a0c0*/  SHF.R.U64 R29, R10, R14.reuse, R11.reuse ;  /* 0x0000000e0a1d7219 */ /* 0x180fe2000000120b */
[----:B------:R-:W0:Y:S01]  /*a0d0*/  LDC.64 R22, c[0x0][0x640] ;  /* 0x00019000ff167b82 */ /* 0x000e220000000a00 */
[----:B------:R-:W-:Y:S01]  /*a0e0*/  SHF.R.U32.HI R5, RZ, R14, R11 ;  /* 0x0000000eff057219 */ /* 0x000fe2000001160b */
[----:B------:R-:W-:Y:S01]  /*a0f0*/  ULDC UR4, c[0x0][0x150] ;  /* 0x0000540000047ab9 */ /* 0x000fe20000000800 */
[----:B------:R-:W-:Y:S02]  /*a100*/  IADD3 R9, P0, RZ, -R29, RZ ;  /* 0x8000001dff097210 */ /* 0x000fe40007f1e0ff */
[----:B------:R-:W-:-:S03]  /*a110*/  I2FP.F32.U32 R6, R4 ;  /* 0x0000000400067245 */ /* 0x000fc60000201000 */
[----:B------:R-:W1:Y:S01]  /*a120*/  LDC R12, c[0x0][0x618] ;  /* 0x00018600ff0c7b82 */ /* 0x000e620000000800 */
[----:B------:R-:W-:Y:S02]  /*a130*/  IMAD.X R5, RZ, RZ, ~R5, P0 ;  /* 0x000000ffff057224 */ /* 0x000fe400000e0e05 */
[----:B------:R-:W-:Y:S01]  /*a140*/  FMUL R11, R6, UR4 ;  /* 0x00000004060b7c20 */ /* 0x000fe20008400000 */
[----:B------:R-:W-:Y:S01]  /*a150*/  IMAD.WIDE.U32 R6, R9, R20, R16 ;  /* 0x0000001409067225 */ /* 0x000fe200078e0010 */
[----:B------:R-:W-:-:S03]  /*a160*/  ULDC UR4, c[0x0][0x154] ;  /* 0x0000550000047ab9 */ /* 0x000fc60000000800 */
[----:B------:R-:W-:Y:S01]  /*a170*/  IMAD R8, R5, R20, RZ ;  /* 0x0000001405087224 */ /* 0x000fe200078e02ff */
[----:B------:R-:W2:Y:S01]  /*a180*/  LDC R13, c[0x0][0x144] ;  /* 0x00005100ff0d7b82 */ /* 0x000ea20000000800 */
[----:B------:R-:W3:Y:S02]  /*a190*/  F2I.U32.TRUNC.NTZ R11, R11 ;  /* 0x0000000b000b7305 */ /* 0x000ee4000020f000 */
[----:B------:R-:W-:Y:S02]  /*a1a0*/  IMAD R5, R9, R21, R8 ;  /* 0x0000001509057224 */ /* 0x000fe400078e0208 */
[----:B------:R-:W-:Y:S02]  /*a1b0*/  IMAD.MOV.U32 R8, RZ, RZ, -0x1 ;  /* 0xffffffffff087424 */ /* 0x000fe400078e00ff */
[----:B------:R-:W-:Y:S01]  /*a1c0*/  IMAD.IADD R5, R7, 0x1, R5 ;  /* 0x0000000107057824 */ /* 0x000fe200078e0205 */
[----:B------:R-:W4:Y:S01]  /*a1d0*/  LDC R20, c[0x0][0x608] ;  /* 0x00018200ff147b82 */ /* 0x000f220000000800 */
[----:B------:R-:W-:-:S02]  /*a1e0*/  I2FP.F32.U32 R7, R3 ;  /* 0x0000000300077245 */ /* 0x000fc40000201000 */
[----:B0-----:R-:W-:-:S03]  /*a1f0*/  ISETP.NE.U32.AND P0, PT, R22, RZ, PT ;  /* 0x000000ff1600720c */ /* 0x001fc60003f05070 */
[----:B------:R-:W-:Y:S01]  /*a200*/  FMUL R7, R7, UR4 ;  /* 0x0000000407077c20 */ /* 0x000fe20008400000 */
[----:B------:R-:W-:Y:S01]  /*a210*/  ISETP.NE.AND.EX P0, PT, R23, RZ, PT, P0 ;  /* 0x000000ff1700720c */ /* 0x000fe20003f05300 */
[----:B------:R-:W0:Y:S01]  /*a220*/  LDC R9, c[0x0][0x658] ;  /* 0x00019600ff097b82 */ /* 0x000e220000000800 */
[-C--:B-1----:R-:W-:Y:S01]  /*a230*/  SHF.R.U64 R10, R6, R12.reuse, R5 ;  /* 0x0000000c060a7219 */ /* 0x082fe20000001205 */
[----:B---3--:R-:W-:Y:S01]  /*a240*/  IMAD.MOV R6, RZ, RZ, -R11 ;  /* 0x000000ffff067224 */ /* 0x008fe200078e0a0b */
[----:B------:R-:W-:Y:S02]  /*a250*/  SHF.R.U32.HI R5, RZ, R12, R5 ;  /* 0x0000000cff057219 */ /* 0x000fe40000011605 */
[----:B------:R1:W3:Y:S03]  /*a260*/  F2I.U32.TRUNC.NTZ R12, R7 ;  /* 0x00000007000c7305 */ /* 0x0002e6000020f000 */
[----:B------:R-:W1:Y:S01]  /*a270*/  LDC R14, c[0x0][0x148] ;  /* 0x00005200ff0e7b82 */ /* 0x000e620000000800 */
[----:B--2---:R-:W-:-:S02]  /*a280*/  IMAD R31, R13, R6, R4 ;  /* 0x000000060d1f7224 */ /* 0x004fc400078e0204 */
[----:B------:R-:W-:-:S05]  /*a290*/  IMAD.MOV.U32 R6, RZ, RZ, 0x1 ;  /* 0x00000001ff067424 */ /* 0x000fca00078e00ff */
[----:B------:R-:W2:Y:S01]  /*a2a0*/  LDC R21, c[0x0][0x600] ;  /* 0x00018000ff157b82 */ /* 0x000ea20000000800 */
[-CC-:B----4-:R-:W-:Y:S02]  /*a2b0*/  SHF.R.U64 R13, R10, R20.reuse, R5.reuse ;  /* 0x000000140a0d7219 */ /* 0x190fe40000001205 */
[----:B------:R-:W-:-:S05]  /*a2c0*/  SHF.R.U32.HI R4, RZ, R20, R5 ;  /* 0x00000014ff047219 */ /* 0x000fca0000011605 */
[----:B------:R-:W4:Y:S01]  /*a2d0*/  LDC R24, c[0x0][0x648] ;  /* 0x00019200ff187b82 */ /* 0x000f220000000800 */
[-CC-:B0-----:R-:W-:Y:S02]  /*a2e0*/  SHF.R.U64 R15, R13, R9.reuse, R4.reuse ;  /* 0x000000090d0f7219 */ /* 0x181fe40000001204 */
[-C--:B------:R-:W-:Y:S02]  /*a2f0*/  SHF.L.U32 R8, R8, R9.reuse, RZ ;  /* 0x0000000908087219 */ /* 0x080fe400000006ff */
[-C--:B------:R-:W-:Y:S01]  /*a300*/  SHF.R.U32.HI R5, RZ, R9.reuse, R4 ;  /* 0x00000009ff057219 */ /* 0x080fe20000011604 */
[----:B------:R-:W-:Y:S01]  /*a310*/  IMAD.MOV.U32 R4, RZ, RZ, R15 ;  /* 0x000000ffff047224 */ /* 0x000fe200078e000f */
[----:B------:R-:W-:Y:S01]  /*a320*/  SHF.L.U32 R20, R6, R9, RZ ;  /* 0x0000000906147219 */ /* 0x000fe200000006ff */
[----:B------:R-:W0:Y:S01]  /*a330*/  LDC R25, c[0x0][0x638] ;  /* 0x00018e00ff197b82 */ /* 0x000e220000000800 */
[----:B------:R-:W-:-:S07]  /*a340*/  LOP3.LUT R26, RZ, R8, RZ, 0x33, !PT ;  /* 0x00000008ff1a7212 */ /* 0x000fce00078e33ff */
[----:B------:R-:W0:Y:S01]  /*a350*/  LDC R27, c[0x0][0x610] ;  /* 0x00018400ff1b7b82 */ /* 0x000e220000000800 */
[----:B-1-3--:R-:W-:Y:S05]  /*a360*/  @!P0 BRA `(.L_x_176) ;  /* 0x0000000000288947 */ /* 0x00afea0003800000 */
[----:B------:R-:W1:Y:S02]  /*a370*/  LDC R4, c[0x0][0x64c] ;  /* 0x00019300ff047b82 */ /* 0x000e640000000800 */
[----:B-1----:R-:W-:-:S05]  /*a380*/  IADD3 R9, P0, R15, R4, RZ ;  /* 0x000000040f097210 */ /* 0x002fca0007f1e0ff */
        /* <DEDUP_REMOVED lines=8> */
.L_x_176:
[----:B------:R-:W-:Y:S01]  /*a410*/  ISETP.NE.AND P0, PT, R2, 0x1, PT ;  /* 0x000000010200780c */ /* 0x000fe20003f05270 */
[----:B--2---:R-:W-:Y:S01]  /*a420*/  VIADD R7, R21, 0xffffffff ;  /* 0xffffffff15077836 */ /* 0x004fe20000000000 */
[----:B----4-:R-:W-:Y:S01]  /*a430*/  SHF.R.U64 R5, R4, R24, R5 ;  /* 0x0000001804057219 */ /* 0x010fe20000001205 */
[----:B------:R-:W-:Y:S01]  /*a440*/  IMAD.MOV R12, RZ, RZ, -R12 ;  /* 0x000000ffff0c7224 */ /* 0x000fe200078e0a0c */
[----:B------:R-:W-:Y:S02]  /*a450*/  LOP3.LUT R4, R13, R26, RZ, 0xc0, !PT ;  /* 0x0000001a0d047212 */ /* 0x000fe400078ec0ff */
[----:B------:R-:W-:Y:S01]  /*a460*/  LOP3.LUT R10, R10, R7, RZ, 0xc0, !PT ;  /* 0x000000070a0a7212 */ /* 0x000fe200078ec0ff */
[----:B------:R-:W-:Y:S02]  /*a470*/  IMAD.MOV R6, RZ, RZ, -R5 ;  /* 0x000000ffff067224 */ /* 0x000fe400078e0a05 */
[----:B------:R-:W-:-:S04]  /*a480*/  IMAD R4, R20, R5, R4 ;  /* 0x0000000514047224 */ /* 0x000fc800078e0204 */
[----:B------:R-:W-:Y:S02]  /*a490*/  @P0 IMAD R31, R14, R12, R3 ;  /* 0x0000000c0e1f0224 */ /* 0x000fe400078e0203 */
[----:B0-----:R-:W-:Y:S02]  /*a4a0*/  IMAD R3, R6, R25, R15 ;  /* 0x0000001906037224 */ /* 0x001fe400078e020f */
[----:B------:R-:W-:Y:S02]  /*a4b0*/  IMAD R31, R4, R27, R31 ;  /* 0x0000001b041f7224 */ /* 0x000fe400078e021f */
[----:B------:R-:W-:Y:S02]  /*a4c0*/  IMAD R4, R3, R21, R10 ;  /* 0x0000001503047224 */ /* 0x000fe400078e020a */
[----:B------:R-:W-:-:S03]  /*a4d0*/  IMAD.MOV.U32 R6, RZ, RZ, 0x1 ;  /* 0x00000001ff067424 */ /* 0x000fc600078e00ff */
[----:B------:R-:W-:Y:S02]  /*a4e0*/  SEL R30, R4, R31, !P0 ;  /* 0x0000001f041e7207 */ /* 0x000fe40004000000 */
[----:B------:R-:W-:-:S07]  /*a4f0*/  SEL R31, R31, R4, !P0 ;  /* 0x000000041f1f7207 */ /* 0x000fce0004000000 */
.L_x_174:
[----:B------:R-:W-:-:S08]  /*a500*/  NOP ;  /* 0x0000000000007918 */ /* 0x000fd00000000000 */
[----:B------:R-:W0:-:S00]  /*a510*/  USETMAXREG.DEALLOC.CTAPOOL 0x28 ;  /* 0x00000028000079c8 */ /* 0x000e0000080e0500 */
[----:B0-----:R-:W-:-:S13]  /*a520*/  ISETP.NE.AND P0, PT, R0, RZ, PT ;  /* 0x000000ff0000720c */ /* 0x001fda0003f05270 */
[----:B------:R-:W-:Y:S05]  /*a530*/  @P0 EXIT ;  /* 0x000000000000094d */ /* 0x000fea0003800000 */
[----:B------:R-:W-:Y:S01]  /*a540*/  LOP3.LUT P0, RZ, R6, 0xff, RZ, 0xc0, !PT ;  /* 0x000000ff06ff7812 */ /* 0x000fe2000780c0ff */
[----:B------:R-:W-:Y:S02]  /*a550*/  IMAD.MOV.U32 R27, RZ, RZ, 0x1 ;  /* 0x00000001ff1b7424 */ /* 0x000fe400078e00ff */
[----:B------:R-:W-:-:S10]  /*a560*/  IMAD.MOV.U32 R28, RZ, RZ, RZ ;  /* 0x000000ffff1c7224 */ /* 0x000fd400078e00ff */
[----:B------:R-:W-:Y:S05]  /*a570*/  @!P0 BRA `(.L_x_177) ;  /* 0x0000001000348947 */ /* 0x000fea0003800000 */
[----:B------:R-:W0:Y:S01]  /*a580*/  LDC R0, c[0x0][0x28c] ;  /* 0x0000a300ff007b82 */ /* 0x000e220000000800 */
[----:B------:R-:W-:Y:S01]  /*a590*/  ULDC UR37, c[0x0][0x658] ;  /* 0x0001960000257ab9 */ /* 0x000fe20000000800 */
[----:B------:R-:W-:Y:S01]  /*a5a0*/  UMOV UR5, 0xffffffff ;  /* 0xffffffff00057882 */ /* 0x000fe20000000000 */
[----:B------:R-:W-:Y:S01]  /*a5b0*/  ULDC UR4, c[0x0][0xc] ;  /* 0x0000030000047ab9 */ /* 0x000fe20000000800 */
[----:B------:R-:W-:Y:S01]  /*a5c0*/  USHF.L.U32 UR38, UR5, UR37, URZ ;  /* 0x0000002505267299 */ /* 0x000fe2000800063f */
[C---:B------:R-:W-:Y:S01]  /*a5d0*/  LOP3.LUT P1, RZ, R18.reuse, 0x7f, RZ, 0xc0, !PT ;  /* 0x0000007f12ff7812 */ /* 0x040fe2000782c0ff */
[----:B------:R-:W-:Y:S01]  /*a5e0*/  UMOV UR6, 0x1 ;  /* 0x0000000100067882 */ /* 0x000fe20000000000 */
[----:B------:R-:W-:Y:S01]  /*a5f0*/  LOP3.LUT P0, RZ, R18, 0x1f, RZ, 0xc0, !PT ;  /* 0x0000001f12ff7812 */ /* 0x000fe2000780c0ff */
[----:B------:R-:W-:Y:S01]  /*a600*/  ULDC UR5, c[0x0][0x10] ;  /* 0x0000040000057ab9 */ /* 0x000fe20000000800 */
[----:B------:R-:W-:Y:S01]  /*a610*/  USHF.L.U32 UR37, UR6, UR37, URZ ;  /* 0x0000002506257299 */ /* 0x000fe2000800063f */
[----:B------:R-:W-:Y:S01]  /*a620*/  BSSY B7, `(.L_x_177) ;  /* 0x0000102000077945 */ /* 0x000fe20003800000 */
[----:B------:R-:W-:Y:S01]  /*a630*/  UIMAD.WIDE.U32 UR4, UR4, UR5, URZ ;  /* 0x00000005040472a5 */ /* 0x000fe2000f8e003f */
[----:B------:R-:W-:Y:S01]  /*a640*/  PLOP3.LUT P0, PT, P0, P1, PT, 0x8a, 0x0 ;  /* 0x000000000000781c */ /* 0x000fe20000703172 */
[----:B------:R-:W-:Y:S01]  /*a650*/  ULDC UR6, c[0x0][0x14] ;  /* 0x0000050000067ab9 */ /* 0x000fe20000000800 */
[----:B------:R-:W-:Y:S01]  /*a660*/  P2R R4, PR, RZ, 0x2 ;  /* 0x00000002ff047803 */ /* 0x000fe20000000000 */
[----:B------:R-:W-:Y:S01]  /*a670*/  UIMAD.WIDE.U32 UR48, UR4, UR6, URZ ;  /* 0x00000006043072a5 */ /* 0x000fe2000f8e003f */
[----:B------:R-:W-:Y:S01]  /*a680*/  IMAD.MOV.U32 R24, RZ, RZ, 0x1 ;  /* 0x00000001ff187424 */ /* 0x000fe200078e00ff */
[----:B------:R-:W-:Y:S01]  /*a690*/  UIMAD UR45, UR5, UR6, URZ ;  /* 0x00000006052d72a4 */ /* 0x000fe2000f8e023f */
[----:B------:R-:W-:Y:S01]  /*a6a0*/  LOP3.LUT R26, R19, 0x2, RZ, 0xfc, !PT ;  /* 0x00000002131a7812 */ /* 0x000fe200078efcff */
[----:B------:R-:W-:Y:S01]  /*a6b0*/  IMAD.MOV.U32 R27, RZ, RZ, 0x1 ;  /* 0x00000001ff1b7424 */ /* 0x000fe200078e00ff */
[----:B------:R-:W-:Y:S01]  /*a6c0*/  P2R R32, PR, RZ, 0x1 ;  /* 0x00000001ff207803 */ /* 0x000fe20000000000 */
[----:B------:R-:W-:Y:S01]  /*a6d0*/  IMAD.MOV.U32 R28, RZ, RZ, RZ ;  /* 0x000000ffff1c7224 */ /* 0x000fe200078e00ff */
[----:B------:R-:W-:Y:S01]  /*a6e0*/  ULDC UR39, c[0x0][0x600] ;  /* 0x0001800000277ab9 */ /* 0x000fe20000000800 */
[----:B------:R-:W-:Y:S01]  /*a6f0*/  ULOP3.LUT UR38, URZ, UR38, URZ, 0x33, !UPT ;  /* 0x000000263f267292 */ /* 0x000fe2000f8e333f */
[----:B0-----:R-:W-:Y:S01]  /*a700*/  VIADD R0, R0, 0x7f ;  /* 0x0000007f00007836 */ /* 0x001fe20000000000 */
[----:B------:R-:W-:-:S02]  /*a710*/  UIADD3 UR39, UR39, -0x1, URZ ;  /* 0xffffffff27277890 */ /* 0x000fc4000fffe03f */
[----:B------:R-:W-:Y:S02]  /*a720*/  UIADD3 UR45, UR49, UR45, URZ ;  /* 0x0000002d312d7290 */ /* 0x000fe4000fffe03f */
[----:B------:R-:W-:Y:S01]  /*a730*/  SHF.R.S32.HI R3, RZ, 0x1f, R0 ;  /* 0x0000001fff037819 */ /* 0x000fe20000011400 */
[----:B------:R-:W-:-:S03]  /*a740*/  ULDC.64 UR46, c[0x0][0x198] ;  /* 0x00006600002e7ab9 */ /* 0x000fc60000000a00 */
[----:B------:R-:W-:-:S04]  /*a750*/  LEA.HI R3, R3, R0, RZ, 0x7 ;  /* 0x0000000003037211 */ /* 0x000fc800078f38ff */
[----:B------:R-:W-:-:S05]  /*a760*/  SHF.R.S32.HI R25, RZ, 0x7, R3 ;  /* 0x00000007ff197819 */ /* 0x000fca0000011403 */
[----:B------:R-:W-:-:S07]  /*a770*/  VIADD R23, R25, 0x1 ;  /* 0x0000000119177836 */ /* 0x000fce0000000000 */
.L_x_191:
[----:B------:R-:W-:-:S03]  /*a780*/  UMOV UR4, 0xffffffff ;  /* 0xffffffff00047882 */ /* 0x000fc60000000000 */
[----:B------:R-:W-:Y:S05]  /*a790*/  BRA.DIV UR4, `(.L_x_178) ;  /* 0x0000001204e87947 */ /* 0x000fea000b800000 */
[----:B------:R-:W-:-:S13]  /*a7a0*/  ELECT P6, URZ, PT ;  /* 0x00000000003f782f */ /* 0x000fda00038c0000 */
.L_x_205:
[----:B------:R-:W-:Y:S04]  /*a7b0*/  BSSY B6, `(.L_x_179) ;  /* 0x0000077000067945 */ /* 0x000fe80003800000 */
[----:B------:R-:W-:Y:S05]  /*a7c0*/  @!P6 BRA `(.L_x_180) ;  /* 0x0000000400d4e947 */ /* 0x000fea0003800000 */
[----:B------:R-:W0:Y:S01]  /*a7d0*/  S2R R3, SR_CgaCtaId ;  /* 0x0000000000037919 */ /* 0x000e220000008800 */
[----:B------:R-:W-:-:S04]  /*a7e0*/  MOV R22, 0x400 ;  /* 0x0000040000167802 */ /* 0x000fc80000000f00 */
[----:B0-----:R-:W-:-:S05]  /*a7f0*/  LEA R22, R3, R22, 0x18 ;  /* 0x0000001603167211 */ /* 0x001fca00078ec0ff */
[----:B------:R-:W-:-:S05]  /*a800*/  VIADD R0, R22, 0x800 ;  /* 0x0000080016007836 */ /* 0x000fca0000000000 */
[----:B------:R-:W-:-:S13]  /*a810*/  LOP3.LUT P0, RZ, R0, 0x1bf, RZ, 0xc0, !PT ;  /* 0x000001bf00ff7812 */ /* 0x000fda000780c0ff */
[----:B------:R-:W-:Y:S05]  /*a820*/  @!P0 BRA `(.L_x_181) ;  /* 0x0000000000408947 */ /* 0x000fea0003800000 */
[----:B------:R-:W-:Y:S01]  /*a830*/  MOV R14, 0x0 ;  /* 0x00000000000e7802 */ /* 0x000fe20000000f00 */
[----:B------:R-:W-:Y:S01]  /*a840*/  ULDC.64 UR4, c[0x4][0x70] ;  /* 0x01001c0000047ab9 */ /* 0x000fe20000000a00 */
[----:B------:R-:W-:Y:S01]  /*a850*/  ULDC.64 UR6, c[0x4][0x8] ;  /* 0x0100020000067ab9 */ /* 0x000fe20000000a00 */
[----:B------:R-:W-:Y:S02]  /*a860*/  IMAD.U32 R4, RZ, RZ, UR4 ;  /* 0x00000004ff047e24 */ /* 0x000fe4000f8e00ff */
[----:B------:R-:W-:Y:S01]  /*a870*/  IMAD.U32 R5, RZ, RZ, UR5 ;  /* 0x00000005ff057e24 */ /* 0x000fe2000f8e00ff */
[----:B------:R-:W0:Y:S01]  /*a880*/  LDC.64 R14, c[0x4][R14] ;  /* 0x010000000e0e7b82 */ /* 0x000e220000000a00 */
[----:B------:R-:W-:Y:S01]  /*a890*/  ULDC.64 UR4, c[0x4][0x78] ;  /* 0x01001e0000047ab9 */ /* 0x000fe20000000a00 */
[----:B------:R-:W-:Y:S02]  /*a8a0*/  IMAD.U32 R10, RZ, RZ, UR6 ;  /* 0x00000006ff0a7e24 */ /* 0x000fe4000f8e00ff */
[----:B------:R-:W-:-:S02]  /*a8b0*/  IMAD.U32 R6, RZ, RZ, UR4 ;  /* 0x00000004ff067e24 */ /* 0x000fc4000f8e00ff */
[----:B------:R-:W-:Y:S02]  /*a8c0*/  IMAD.U32 R7, RZ, RZ, UR5 ;  /* 0x00000005ff077e24 */ /* 0x000fe4000f8e00ff */
[----:B------:R-:W-:Y:S02]  /*a8d0*/  IMAD.U32 R11, RZ, RZ, UR7 ;  /* 0x00000007ff0b7e24 */ /* 0x000fe4000f8e00ff */
[----:B------:R-:W-:Y:S02]  /*a8e0*/  IMAD.MOV.U32 R8, RZ, RZ, 0x70 ;  /* 0x00000070ff087424 */ /* 0x000fe400078e00ff */
[----:B------:R-:W-:Y:S02]  /*a8f0*/  IMAD.MOV.U32 R12, RZ, RZ, 0x1 ;  /* 0x00000001ff0c7424 */ /* 0x000fe400078e00ff */
[----:B------:R-:W-:-:S07]  /*a900*/  IMAD.MOV.U32 R13, RZ, RZ, RZ ;  /* 0x000000ffff0d7224 */ /* 0x000fce00078e00ff */
[----:B------:R-:W-:-:S07]  /*a910*/  LEPC R20, `(.L_x_181) ;  /* 0x000000001014794e */ /* 0x000fce0000000000 */
[----:B0-----:R-:W-:Y:S05]  /*a920*/  CALL.ABS.NOINC R14 ;  /* 0x000000000e007343 */ /* 0x001fea0003c00000 */
.L_x_181:
        /* <DEDUP_REMOVED lines=19> */
.L_x_182:
[----:B------:R-:W0:Y:S02]  /*aa60*/  LDC R0, c[0x0][0x28c] ;  /* 0x0000a300ff007b82 */ /* 0x000e240000000800 */
[----:B0-----:R-:W-:-:S13]  /*aa70*/  ISETP.GE.AND P0, PT, R0, 0x1, PT ;  /* 0x000000010000780c */ /* 0x001fda0003f06270 */
[----:B------:R-:W-:Y:S05]  /*aa80*/  @!P0 BRA `(.L_x_180) ;  /* 0x0000000400248947 */ /* 0x000fea0003800000 */
[----:B------:R-:W-:Y:S02]  /*aa90*/  IMAD.SHL.U32 R31, R31, 0x100, RZ ;  /* 0x000001001f1f7824 */ /* 0x000fe400078e00ff */
[----:B------:R-:W-:Y:S02]  /*aaa0*/  IMAD.SHL.U32 R30, R30, 0x40, RZ ;  /* 0x000000401e1e7824 */ /* 0x000fe400078e00ff */
[----:B------:R-:W-:Y:S02]  /*aab0*/  IMAD.MOV.U32 R8, RZ, RZ, RZ ;  /* 0x000000ffff087224 */ /* 0x000fe400078e00ff */
[----:B------:R-:W-:Y:S02]  /*aac0*/  IMAD.MOV.U32 R0, RZ, RZ, R23 ;  /* 0x000000ffff007224 */ /* 0x000fe400078e0017 */
[----:B------:R-:W-:Y:S02]  /*aad0*/  IMAD.MOV.U32 R3, RZ, RZ, R27 ;  /* 0x000000ffff037224 */ /* 0x000fe400078e001b */
[----:B------:R-:W-:-:S02]  /*aae0*/  IMAD.MOV.U32 R5, RZ, RZ, R28 ;  /* 0x000000ffff057224 */ /* 0x000fc400078e001c */
[C---:B------:R-:W-:Y:S02]  /*aaf0*/  VIADD R9, R31.reuse, 0x40 ;  /* 0x000000401f097836 */ /* 0x040fe40000000000 */
[C---:B------:R-:W-:Y:S02]  /*ab00*/  VIADD R10, R31.reuse, 0x80 ;  /* 0x000000801f0a7836 */ /* 0x040fe40000000000 */
[----:B------:R-:W-:-:S07]  /*ab10*/  VIADD R11, R31, 0xc0 ;  /* 0x000000c01f0b7836 */ /* 0x000fce0000000000 */
.L_x_186:
[----:B------:R-:W-:Y:S01]  /*ab20*/  IMAD R7, R5, 0x8, R22 ;  /* 0x0000000805077824 */ /* 0x000fe200078e0216 */
[----:B------:R-:W-:Y:S02]  /*ab30*/  SHF.L.U32 R4, R3, 0x1f, RZ ;  /* 0x0000001f03047819 */ /* 0x000fe400000006ff */
[----:B------:R-:W-:Y:S02]  /*ab40*/  LOP3.LUT P1, RZ, R18, 0x7f, RZ, 0xc0, !PT ;  /* 0x0000007f12ff7812 */ /* 0x000fe4000782c0ff */
[----:B------:R-:W0:Y:S11]  /*ab50*/  SYNCS.PHASECHK.TRANS64.TRYWAIT P0, [R7+URZ+0x28], R4 ;  /* 0x00002804070075a7 */ /* 0x000e36000800017f */
[----:B------:R-:W1:Y:S01]  /*ab60*/  @!P1 LDC R6, c[0x0][0x500] ;  /* 0x00014000ff069b82 */ /* 0x000e620000000800 */
[----:B0-----:R-:W-:Y:S05]  /*ab70*/  @!P0 BRA `(.L_x_183) ;  /* 0x0000001000108947 */ /* 0x001fea0003800000 */
.L_x_206:
[----:B------:R-:W-:Y:S02]  /*ab80*/  LOP3.LUT P0, RZ, R18, 0x7f, RZ, 0xc0, !PT ;  /* 0x0000007f12ff7812 */ /* 0x000fe4000780c0ff */
[----:B0-----:R-:W-:-:S11]  /*ab90*/  PRMT R4, R26, 0x9910, RZ ;  /* 0x000099101a047816 */ /* 0x001fd600000000ff */
[----:B-1----:R0:W-:Y:S01]  /*aba0*/  @!P0 SYNCS.ARRIVE.TRANS64 RZ, [R7+URZ], R6 ;  /* 0x0000000607ff89a7 */ /* 0x0021e2000800003f */
[----:B------:R-:W-:-:S13]  /*abb0*/  ISETP.NE.AND P0, PT, R4, 0x2, PT ;  /* 0x000000020400780c */ /* 0x000fda0003f05270 */
[----:B0-----:R-:W-:Y:S05]  /*abc0*/  @P0 BRA `(.L_x_184) ;  /* 0x0000000000040947 */ /* 0x001fea0003800000 */
[----:B------:R-:W-:Y:S01]  /*abd0*/  BPT.TRAP 0x1 ;  /* 0x000000040000795c */ /* 0x000fe20000300000 */
.L_x_184:
[----:B------:R-:W-:-:S13]  /*abe0*/  ISETP.NE.AND P0, PT, R32, RZ, PT ;  /* 0x000000ff2000720c */ /* 0x000fda0003f05270 */
[----:B------:R-:W-:Y:S05]  /*abf0*/  @P0 BRA `(.L_x_185) ;  /* 0x0000000000040947 */ /* 0x000fea0003800000 */
[----:B------:R-:W-:Y:S01]  /*ac00*/  BPT.TRAP 0x1 ;  /* 0x000000040000795c */ /* 0x000fe20000300000 */
.L_x_185:
[--C-:B------:R-:W-:Y:S01]  /*ac10*/  IMAD R4, R5, 0x8000, R22.reuse ;  /* 0x0000800005047824 */ /* 0x100fe200078e0216 */
[----:B------:R-:W-:Y:S01]  /*ac20*/  R2UR UR41, R7 ;  /* 0x00000000072972ca */ /* 0x000fe200000e0000 */
[----:B------:R-:W-:Y:S01]  /*ac30*/  UIADD3 UR4, UP0, UR46, 0xf0, URZ ;  /* 0x000000f02e047890 */ /* 0x000fe2000ff1e03f */
[----:B------:R-:W-:Y:S01]  /*ac40*/  R2UR UR43, R8 ;  /* 0x00000000082b72ca */ /* 0x000fe200000e0000 */
[----:B------:R-:W-:Y:S01]  /*ac50*/  VIADD R0, R0, 0xffffffff ;  /* 0xffffffff00007836 */ /* 0x000fe20000000000 */
[----:B------:R-:W-:Y:S01]  /*ac60*/  R2UR UR16, R4 ;  /* 0x00000000041072ca */ /* 0x000fe200000e0000 */
[----:B------:R-:W-:Y:S01]  /*ac70*/  IMAD R4, R5, 0x2000, R22 ;  /* 0x0000200005047824 */ /* 0x000fe200078e0216 */
[----:B------:R-:W-:Y:S01]  /*ac80*/  R2UR UR44, R29 ;  /* 0x000000001d2c72ca */ /* 0x000fe200000e0000 */
[----:B------:R-:W-:Y:S01]  /*ac90*/  UIADD3 UR14, UP1, UR46, 0x1f0, URZ ;  /* 0x000001f02e0e7890 */ /* 0x000fe2000ff3e03f */
[----:B------:R-:W-:Y:S01]  /*aca0*/  R2UR UR42, R31 ;  /* 0x000000001f2a72ca */ /* 0x000fe200000e0000 */
[----:B------:R-:W-:Y:S01]  /*acb0*/  UIADD3.X UR5, URZ, UR47, URZ, UP0, !UPT ;  /* 0x0000002f3f057290 */ /* 0x000fe200087fe43f */
[----:B------:R-:W-:Y:S01]  /*acc0*/  R2UR UR8, R4 ;  /* 0x00000000040872ca */ /* 0x000fe200000e0000 */
[----:B------:R-:W-:Y:S01]  /*acd0*/  VIADD R5, R5, 0x1 ;  /* 0x0000000105057836 */ /* 0x000fe20000000000 */
[----:B------:R-:W-:Y:S01]  /*ace0*/  R2UR UR34, R9 ;  /* 0x00000000092272ca */ /* 0x000fe200000e0000 */
[----:B------:R-:W-:Y:S01]  /*acf0*/  UIADD3.X UR15, URZ, UR47, URZ, UP1, !UPT ;  /* 0x0000002f3f0f7290 */ /* 0x000fe20008ffe43f */
[----:B------:R-:W-:Y:S01]  /*ad00*/  R2UR UR26, R10 ;  /* 0x000000000a1a72ca */ /* 0x000fe200000e0000 */
[----:B------:R-:W-:Y:S01]  /*ad10*/  UMOV UR6, 0x0 ;  /* 0x0000000000067882 */ /* 0x000fe20000000000 */
[----:B------:R-:W-:Y:S01]  /*ad20*/  R2UR UR18, R11 ;  /* 0x000000000b1272ca */ /* 0x000fe200000e0000 */
[----:B------:R-:W-:Y:S01]  /*ad30*/  UIADD3 UR40, UR16, 0x800, URZ ;  /* 0x0000080010287890 */ /* 0x000fe2000fffe03f */
[----:B------:R-:W-:Y:S01]  /*ad40*/  R2UR UR11, R30 ;  /* 0x000000001e0b72ca */ /* 0x000fe200000e0000 */
[----:B------:R-:W-:Y:S01]  /*ad50*/  UIADD3 UR32, UR16, 0x2800, URZ ;  /* 0x0000280010207890 */ /* 0x000fe2000fffe03f */
[----:B------:R-:W-:Y:S01]  /*ad60*/  ISETP.GT.AND P1, PT, R0, 0x1, PT ;  /* 0x000000010000780c */ /* 0x000fe20003f24270 */
[----:B------:R-:W-:Y:S01]  /*ad70*/  UIADD3 UR24, UR16, 0x4800, URZ ;  /* 0x0000480010187890 */ /* 0x000fe2000fffe03f */
[----:B------:R-:W-:Y:S01]  /*ad80*/  ISETP.NE.AND P0, PT, R5, 0x5, PT ;  /* 0x000000050500780c */ /* 0x000fe20003f05270 */
[----:B------:R-:W-:Y:S01]  /*ad90*/  UIADD3 UR16, UR16, 0x6800, URZ ;  /* 0x0000680010107890 */ /* 0x000fe2000fffe03f */
[----:B------:R-:W-:Y:S01]  /*ada0*/  VIADD R8, R8, 0x80 ;  /* 0x0000008008087836 */ /* 0x000fe20000000000 */
[----:B------:R-:W-:Y:S01]  /*adb0*/  UIADD3 UR8, UR8, 0x28800, URZ ;  /* 0x0002880008087890 */ /* 0x000fe2000fffe03f */
[----:B------:R-:W-:Y:S01]  /*adc0*/  SEL R4, RZ, 0x1, P0 ;  /* 0x00000001ff047807 */ /* 0x000fe20000000000 */
[----:B------:R-:W-:Y:S01]  /*add0*/  UMOV UR7, 0x10000000 ;  /* 0x1000000000077882 */ /* 0x000fe20000000000 */
[----:B------:R-:W-:Y:S01]  /*ade0*/  UMOV UR33, UR41 ;  /* 0x0000002900217c82 */ /* 0x000fe20008000000 */
[----:B------:R-:W-:Y:S01]  /*adf0*/  UMOV UR35, UR43 ;  /* 0x0000002b00237c82 */ /* 0x000fe20008000000 */
[----:B------:R-:W-:Y:S01]  /*ae00*/  UMOV UR36, UR44 ;  /* 0x0000002c00247c82 */ /* 0x000fe20008000000 */
[----:B------:R-:W-:Y:S01]  /*ae10*/  UMOV UR25, UR41 ;  /* 0x0000002900197c82 */ /* 0x000fe20008000000 */
[----:B------:R-:W-:Y:S01]  /*ae20*/  UMOV UR27, UR43 ;  /* 0x0000002b001b7c82 */ /* 0x000fe20008000000 */
[----:B------:R-:W-:Y:S01]  /*ae30*/  UMOV UR28, UR44 ;  /* 0x0000002c001c7c82 */ /* 0x000fe20008000000 */
[----:B------:R0:W-:Y:S01]  /*ae40*/  UTMALDG.3D [UR40], [UR4], desc[UR6] ;  /* 0x00000628040075b4 */ /* 0x0001e20008011000 */
[----:B------:R-:W-:Y:S01]  /*ae50*/  UMOV UR17, UR41 ;  /* 0x0000002900117c82 */ /* 0x000fe20008000000 */
[----:B------:R-:W-:Y:S01]  /*ae60*/  UMOV UR19, UR43 ;  /* 0x0000002b00137c82 */ /* 0x000fe20008000000 */
[----:B------:R-:W-:Y:S01]  /*ae70*/  UMOV UR20, UR44 ;  /* 0x0000002c00147c82 */ /* 0x000fe20008000000 */
[----:B------:R-:W-:Y:S01]  /*ae80*/  UMOV UR9, UR41 ;  /* 0x0000002900097c82 */ /* 0x000fe20008000000 */
[----:B------:R-:W-:Y:S01]  /*ae90*/  UMOV UR10, UR43 ;  /* 0x0000002b000a7c82 */ /* 0x000fe20008000000 */
[----:B------:R-:W-:Y:S01]  /*aea0*/  UMOV UR12, UR44 ;  /* 0x0000002c000c7c82 */ /* 0x000fe20008000000 */
[----:B------:R-:W-:Y:S01]  /*aeb0*/  LOP3.LUT R3, R3, R4, RZ, 0x3c, !PT ;  /* 0x0000000403037212 */ /* 0x000fe200078e3cff */
[----:B------:R0:W-:Y:S01]  /*aec0*/  UTMALDG.3D [UR32], [UR4], desc[UR6] ;  /* 0x00000620040075b4 */ /* 0x0001e20008011000 */
[----:B------:R-:W-:Y:S01]  /*aed0*/  SEL R5, R5, RZ, P0 ;  /* 0x000000ff05057207 */ /* 0x000fe20000000000 */
[----:B------:R0:W-:Y:S01]  /*aee0*/  UTMALDG.3D [UR24], [UR4], desc[UR6] ;  /* 0x00000618040075b4 */ /* 0x0001e20008011000 */
[----:B------:R0:W-:Y:S01]  /*aef0*/  UTMALDG.3D [UR16], [UR4], desc[UR6] ;  /* 0x00000610040075b4 */ /* 0x0001e20008011000 */
[----:B------:R0:W-:Y:S02]  /*af00*/  UTMALDG.3D [UR8], [UR14], desc[UR6] ;  /* 0x000006080e0075b4 */ /* 0x0001e40008011000 */
[----:B0-----:R-:W-:Y:S05]  /*af10*/  @P1 BRA `(.L_x_186) ;  /* 0xfffffffc00001947 */ /* 0x001fea000383ffff */
.L_x_180:
[----:B------:R-:W-:Y:S05]  /*af20*/  BSYNC B6 ;  /* 0x0000000000067941 */ /* 0x000fea0003800000 */
.L_x_179:
[----:B------:R-:W-:Y:S01]  /*af30*/  LOP3.LUT P1, RZ, R24, 0xff, RZ, 0xc0, !PT ;  /* 0x000000ff18ff7812 */ /* 0x000fe2000782c0ff */
[----:B------:R-:W-:Y:S01]  /*af40*/  IMAD.IADD R3, R25, 0x1, R28 ;  /* 0x0000000119037824 */ /* 0x000fe200078e021c */
[----:B------:R-:W-:Y:S01]  /*af50*/  IADD3 R16, P2, R16, UR48, RZ ;  /* 0x0000003010107c10 */ /* 0x000fe2000ff5e0ff */
[----:B------:R-:W-:Y:S01]  /*af60*/  ULDC.64 UR4, c[0x0][0x650] ;  /* 0x0001940000047ab9 */ /* 0x000fe20000000a00 */
[----:B------:R-:W-:Y:S01]  /*af70*/  BSSY B0, `(.L_x_187) ;  /* 0x000006a000007945 */ /* 0x000fe20003800000 */
[----:B------:R-:W-:Y:S01]  /*af80*/  IMAD.MOV.U32 R31, RZ, RZ, -0x1 ;  /* 0xffffffffff1f7424 */ /* 0x000fe200078e00ff */
[----:B------:R-:W-:Y:S01]  /*af90*/  ISETP.GT.U32.AND P0, PT, R3, 0x4, PT ;  /* 0x000000040300780c */ /* 0x000fe20003f04070 */
[----:B------:R-:W-:Y:S01]  /*afa0*/  IMAD.MOV.U32 R30, RZ, RZ, -0x1 ;  /* 0xffffffffff1e7424 */ /* 0x000fe200078e00ff */
[----:B------:R-:W-:Y:S01]  /*afb0*/  IADD3.X R17, R17, UR45, RZ, P2, !PT ;  /* 0x0000002d11117c10 */ /* 0x000fe200097fe4ff */
[----:B------:R-:W-:Y:S01]  /*afc0*/  IMAD.MOV.U32 R29, RZ, RZ, -0x1 ;  /* 0xffffffffff1d7424 */ /* 0x000fe200078e00ff */
[----:B------:R-:W-:-:S02]  /*afd0*/  ISETP.LT.U32.AND P0, PT, R25, 0x5, P0 ;  /* 0x000000051900780c */ /* 0x000fc40000701070 */
[----:B------:R-:W-:Y:S01]  /*afe0*/  PRMT R24, RZ, 0x7610, R24 ;  /* 0x00007610ff187816 */ /* 0x000fe20000000018 */
[----:B------:R-:W0:Y:S01]  /*aff0*/  @P1 S2R R5, SR_CgaCtaId ;  /* 0x0000000000051919 */ /* 0x000e220000008800 */
[----:B------:R-:W-:-:S04]  /*b000*/  @P1 MOV R0, 0x400 ;  /* 0x0000040000001802 */ /* 0x000fc80000000f00 */
[----:B0-----:R-:W-:Y:S01]  /*b010*/  @P1 LEA R0, R5, R0, 0x18 ;  /* 0x0000000005001211 */ /* 0x001fe200078ec0ff */
[----:B------:R-:W-:-:S03]  /*b020*/  IMAD.WIDE.U32 R4, R3, -0x33333333, RZ ;  /* 0xcccccccd03047825 */ /* 0x000fc600078e00ff */
[----:B------:R0:W-:Y:S01]  /*b030*/  @P1 SYNCS.ARRIVE.TRANS64.A1T0 RZ, [R0+URZ+0x68], RZ ;  /* 0x000068ff00ff19a7 */ /* 0x0001e2000810003f */
[----:B------:R-:W-:Y:S02]  /*b040*/  ISETP.GE.U32.AND P1, PT, R25, 0x5, PT ;  /* 0x000000051900780c */ /* 0x000fe40003f26070 */
[----:B------:R-:W-:Y:S02]  /*b050*/  SHF.R.U32.HI R4, RZ, 0x2, R5 ;  /* 0x00000002ff047819 */ /* 0x000fe40000011605 */
[----:B0-----:R-:W-:-:S03]  /*b060*/  SEL R0, RZ, 0x1, !P0 ;  /* 0x00000001ff007807 */ /* 0x001fc60004000000 */
[----:B------:R-:W-:Y:S01]  /*b070*/  IMAD R28, R4, -0x5, R3 ;  /* 0xfffffffb041c7824 */ /* 0x000fe200078e0203 */
[----:B------:R-:W-:Y:S02]  /*b080*/  ISETP.GE.U32.AND P0, PT, R16, UR4, PT ;  /* 0x0000000410007c0c */ /* 0x000fe4000bf06070 */
[----:B------:R-:W-:Y:S02]  /*b090*/  LOP3.LUT R27, R27, R0, RZ, 0x3c, !PT ;  /* 0x000000001b1b7212 */ /* 0x000fe400078e3cff */
[----:B------:R-:W-:Y:S02]  /*b0a0*/  ISETP.GE.U32.AND.EX P0, PT, R17, UR5, PT, P0 ;  /* 0x0000000511007c0c */ /* 0x000fe4000bf06100 */
[----:B------:R-:W-:Y:S02]  /*b0b0*/  @P1 LOP3.LUT R27, R27, 0x1, R4, 0x78, !PT ;  /* 0x000000011b1b1812 */ /* 0x000fe400078e7804 */
[----:B------:R-:W-:-:S09]  /*b0c0*/  PRMT R0, RZ, 0x7610, R0 ;  /* 0x00007610ff007816 */ /* 0x000fd20000000000 */
[----:B------:R-:W-:Y:S05]  /*b0d0*/  @P0 BRA `(.L_x_188) ;  /* 0x00000004004c0947 */ /* 0x000fea0003800000 */
[----:B------:R-:W-:Y:S01]  /*b0e0*/  ULDC.64 UR4, c[0x0][0x628] ;  /* 0x00018a0000047ab9 */ /* 0x000fe20000000a00 */
[----:B------:R-:W0:Y:S01]  /*b0f0*/  S2R R10, SR_CTAID.X ;  /* 0x00000000000a7919 */ /* 0x000e220000002500 */
[----:B------:R-:W-:Y:S01]  /*b100*/  ISETP.NE.U32.AND P0, PT, RZ, UR4, PT ;  /* 0x00000004ff007c0c */ /* 0x000fe2000bf05070 */
[----:B------:R-:W-:Y:S01]  /*b110*/  ULDC UR7, c[0x0][0x630] ;  /* 0x00018c0000077ab9 */ /* 0x000fe20000000800 */
[----:B------:R-:W-:Y:S01]  /*b120*/  IMAD.MOV.U32 R4, RZ, RZ, R16 ;  /* 0x000000ffff047224 */ /* 0x000fe200078e0010 */
[----:B------:R-:W1:Y:S01]  /*b130*/  S2R R0, SR_CTAID.Y ;  /* 0x0000000000007919 */ /* 0x000e620000002600 */
[----:B------:R-:W-:Y:S01]  /*b140*/  ISETP.NE.AND.EX P0, PT, RZ, UR5, PT, P0 ;  /* 0x00000005ff007c0c */ /* 0x000fe2000bf05300 */
[----:B------:R-:W-:-:S12]  /*b150*/  IMAD.MOV.U32 R5, RZ, RZ, R17 ;  /* 0x000000ffff057224 */ /* 0x000fd800078e0011 */
[----:B------:R-:W-:Y:S05]  /*b160*/  @!P0 BRA `(.L_x_189) ;  /* 0x0000000000288947 */ /* 0x000fea0003800000 */
[----:B------:R-:W-:Y:S02]  /*b170*/  ULDC UR6, c[0x0][0x634] ;  /* 0x00018d0000067ab9 */ /* 0x000fe40000000800 */
[----:B------:R-:W-:-:S05]  /*b180*/  IADD3 R9, P0, R16, UR6, RZ ;  /* 0x0000000610097c10 */ /* 0x000fca000ff1e0ff */
[----:B------:R-:W-:-:S04]  /*b190*/  IMAD.X R3, RZ, RZ, R17, P0 ;  /* 0x000000ffff037224 */ /* 0x000fc800000e0611 */
[----:B------:R-:W-:-:S04]  /*b1a0*/  IMAD.WIDE.U32 R6, R3, UR4, RZ ;  /* 0x0000000403067c25 */ /* 0x000fc8000f8e00ff */
[----:B------:R-:W-:-:S04]  /*b1b0*/  IMAD.WIDE.U32 R6, P0, R9, UR5, R6 ;  /* 0x0000000509067c25 */ /* 0x000fc8000f800006 */
[----:B------:R-:W-:-:S04]  /*b1c0*/  IMAD.WIDE.U32 R8, R9, UR4, RZ ;  /* 0x0000000409087c25 */ /* 0x000fc8000f8e00ff */
[----:B------:R-:W-:Y:S01]  /*b1d0*/  IMAD.X R5, RZ, RZ, RZ, P0 ;  /* 0x000000ffff057224 */ /* 0x000fe200000e06ff */
[----:B------:R-:W-:Y:S01]  /*b1e0*/  IADD3 RZ, P0, R9, R6, RZ ;  /* 0x0000000609ff7210 */ /* 0x000fe20007f1e0ff */
[----:B------:R-:W-:-:S04]  /*b1f0*/  IMAD.MOV.U32 R4, RZ, RZ, R7 ;  /* 0x000000ffff047224 */ /* 0x000fc800078e0007 */
[----:B------:R-:W-:-:S08]  /*b200*/  IMAD.WIDE.U32.X R4, R3, UR5, R4, P0 ;  /* 0x0000000503047c25 */ /* 0x000fd000080e0404 */
.L_x_189:
[--C-:B------:R-:W-:Y:S01]  /*b210*/  SHF.R.U64 R29, R4, UR7, R5.reuse ;  /* 0x00000007041d7c19 */ /* 0x100fe20008001205 */
[----:B------:R-:W-:Y:S01]  /*b220*/  ULDC.64 UR4, c[0x0][0x620] ;  /* 0x0001880000047ab9 */ /* 0x000fe20000000a00 */
[----:B------:R-:W-:Y:S01]  /*b230*/  SHF.R.U32.HI R3, RZ, UR7, R5 ;  /* 0x00000007ff037c19 */ /* 0x000fe20008011605 */
[----:B------:R-:W2:Y:S01]  /*b240*/  LDC R15, c[0x0][0x144] ;  /* 0x00005100ff0f7b82 */ /* 0x000ea20000000800 */
[----:B------:R-:W-:Y:S01]  /*b250*/  IADD3 R6, P0, RZ, -R29, RZ ;  /* 0x8000001dff067210 */ /* 0x000fe20007f1e0ff */
[----:B------:R-:W-:Y:S01]  /*b260*/  ULDC.64 UR8, c[0x0][0x640] ;  /* 0x0001900000087ab9 */ /* 0x000fe20000000a00 */
[----:B0-----:R-:W-:Y:S01]  /*b270*/  I2FP.F32.U32 R7, R10 ;  /* 0x0000000a00077245 */ /* 0x001fe20000201000 */
[----:B------:R-:W-:Y:S02]  /*b280*/  ULDC UR6, c[0x0][0x608] ;  /* 0x0001820000067ab9 */ /* 0x000fe40000000800 */
[----:B------:R-:W-:Y:S01]  /*b290*/  IMAD.X R3, RZ, RZ, ~R3, P0 ;  /* 0x000000ffff037224 */ /* 0x000fe200000e0e03 */
[----:B------:R-:W-:Y:S01]  /*b2a0*/  ISETP.NE.U32.AND P0, PT, RZ, UR8, PT ;  /* 0x00000008ff007c0c */ /* 0x000fe2000bf05070 */
[----:B------:R-:W-:Y:S01]  /*b2b0*/  IMAD.WIDE.U32 R4, R6, UR4, R16 ;  /* 0x0000000406047c25 */ /* 0x000fe2000f8e0010 */
[----:B------:R-:W0:Y:S02]  /*b2c0*/  LDC R9, c[0x0][0x148] ;  /* 0x00005200ff097b82 */ /* 0x000e240000000800 */
[----:B------:R-:W-:Y:S01]  /*b2d0*/  ISETP.NE.AND.EX P0, PT, RZ, UR9, PT, P0 ;  /* 0x00000009ff007c0c */ /* 0x000fe2000bf05300 */
[----:B------:R-:W-:Y:S01]  /*b2e0*/  IMAD R3, R3, UR4, RZ ;  /* 0x0000000403037c24 */ /* 0x000fe2000f8e02ff */
[----:B------:R-:W-:-:S02]  /*b2f0*/  ULDC UR4, c[0x0][0x150] ;  /* 0x0000540000047ab9 */ /* 0x000fc40000000800 */
[----:B------:R-:W-:Y:S01]  /*b300*/  FMUL R7, R7, UR4 ;  /* 0x0000000407077c20 */ /* 0x000fe20008400000 */
[----:B------:R-:W-:Y:S01]  /*b310*/  IMAD R3, R6, UR5, R3 ;  /* 0x0000000506037c24 */ /* 0x000fe2000f8e0203 */
[----:B------:R-:W-:Y:S01]  /*b320*/  ULDC UR4, c[0x0][0x618] ;  /* 0x0001860000047ab9 */ /* 0x000fe20000000800 */
[----:B------:R-:W-:Y:S02]  /*b330*/  ULDC UR5, c[0x0][0x154] ;  /* 0x0000550000057ab9 */ /* 0x000fe40000000800 */
[----:B------:R-:W-:Y:S01]  /*b340*/  IMAD.IADD R5, R5, 0x1, R3 ;  /* 0x0000000105057824 */ /* 0x000fe200078e0203 */
[----:B------:R-:W3:Y:S04]  /*b350*/  F2I.U32.TRUNC.NTZ R7, R7 ;  /* 0x0000000700077305 */ /* 0x000ee8000020f000 */
[----:B------:R-:W-:-:S02]  /*b360*/  SHF.R.U64 R3, R4, UR4, R5 ;  /* 0x0000000404037c19 */ /* 0x000fc40008001205 */
[----:B-1----:R-:W-:-:S05]  /*b370*/  I2FP.F32.U32 R4, R0 ;  /* 0x0000000000047245 */ /* 0x002fca0000201000 */
[----:B------:R-:W-:Y:S01]  /*b380*/  FMUL R12, R4, UR5 ;  /* 0x00000005040c7c20 */ /* 0x000fe20008400000 */
[----:B------:R-:W-:Y:S01]  /*b390*/  SHF.R.U32.HI R4, RZ, UR4, R5 ;  /* 0x00000004ff047c19 */ /* 0x000fe20008011605 */
[----:B------:R-:W-:Y:S01]  /*b3a0*/  ULDC UR4, c[0x0][0x658] ;  /* 0x0001960000047ab9 */ /* 0x000fe20000000800 */
[----:B---3--:R-:W-:Y:S02]  /*b3b0*/  IMAD.MOV R7, RZ, RZ, -R7 ;  /* 0x000000ffff077224 */ /* 0x008fe400078e0a07 */
[--C-:B------:R-:W-:Y:S01]  /*b3c0*/  SHF.R.U64 R11, R3, UR6, R4.reuse ;  /* 0x00000006030b7c19 */ /* 0x100fe20008001204 */
[----:B------:R-:W1:Y:S01]  /*b3d0*/  F2I.U32.TRUNC.NTZ R12, R12 ;  /* 0x0000000c000c7305 */ /* 0x000e62000020f000 */
[----:B------:R-:W-:Y:S01]  /*b3e0*/  SHF.R.U32.HI R4, RZ, UR6, R4 ;  /* 0x00000006ff047c19 */ /* 0x000fe20008011604 */
[----:B--2---:R-:W-:-:S03]  /*b3f0*/  IMAD R10, R15, R7, R10 ;  /* 0x000000070f0a7224 */ /* 0x004fc600078e020a */
[--C-:B------:R-:W-:Y:S02]  /*b400*/  SHF.R.U64 R8, R11, UR4, R4.reuse ;  /* 0x000000040b087c19 */ /* 0x100fe40008001204 */
[----:B------:R-:W-:-:S03]  /*b410*/  SHF.R.U32.HI R13, RZ, UR4, R4 ;  /* 0x00000004ff0d7c19 */ /* 0x000fc60008011604 */
[----:B------:R-:W-:Y:S02]  /*b420*/  IMAD.MOV.U32 R4, RZ, RZ, R8 ;  /* 0x000000ffff047224 */ /* 0x000fe400078e0008 */
[----:B------:R-:W-:Y:S01]  /*b430*/  IMAD.MOV.U32 R5, RZ, RZ, R13 ;  /* 0x000000ffff057224 */ /* 0x000fe200078e000d */
[----:B01----:R-:W-:Y:S06]  /*b440*/  @!P0 BRA `(.L_x_190) ;  /* 0x0000000000288947 */ /* 0x003fec0003800000 */
[----:B------:R-:W-:Y:S02]  /*b450*/  ULDC UR4, c[0x0][0x64c] ;  /* 0x0001930000047ab9 */ /* 0x000fe40000000800 */
[----:B------:R-:W-:-:S05]  /*b460*/  IADD3 R5, P0, R8, UR4, RZ ;  /* 0x0000000408057c10 */ /* 0x000fca000ff1e0ff */
[----:B------:R-:W-:-:S04]  /*b470*/  IMAD.X R13, RZ, RZ, R13, P0 ;  /* 0x000000ffff0d7224 */ /* 0x000fc800000e060d */
[----:B------:R-:W-:-:S04]  /*b480*/  IMAD.WIDE.U32 R6, R13, UR8, RZ ;  /* 0x000000080d067c25 */ /* 0x000fc8000f8e00ff */
[----:B------:R-:W-:-:S04]  /*b490*/  IMAD.WIDE.U32 R6, P0, R5, UR9, R6 ;  /* 0x0000000905067c25 */ /* 0x000fc8000f800006 */
[----:B------:R-:W-:-:S04]  /*b4a0*/  IMAD.WIDE.U32 R4, R5, UR8, RZ ;  /* 0x0000000805047c25 */ /* 0x000fc8000f8e00ff */
[----:B------:R-:W-:Y:S01]  /*b4b0*/  IMAD.MOV.U32 R4, RZ, RZ, R7 ;  /* 0x000000ffff047224 */ /* 0x000fe200078e0007 */
[----:B------:R-:W-:Y:S01]  /*b4c0*/  IADD3 RZ, P1, R5, R6, RZ ;  /* 0x0000000605ff7210 */ /* 0x000fe20007f3e0ff */
[----:B------:R-:W-:-:S04]  /*b4d0*/  IMAD.X R5, RZ, RZ, RZ, P0 ;  /* 0x000000ffff057224 */ /* 0x000fc800000e06ff */
[----:B------:R-:W-:-:S08]  /*b4e0*/  IMAD.WIDE.U32.X R4, R13, UR9, R4, P1 ;  /* 0x000000090d047c25 */ /* 0x000fd000088e0404 */
.L_x_190:
[----:B------:R-:W-:Y:S01]  /*b4f0*/  ISETP.NE.AND P0, PT, R2, 0x1, PT ;  /* 0x000000010200780c */ /* 0x000fe20003f05270 */
[----:B------:R-:W-:Y:S01]  /*b500*/  ULDC UR4, c[0x0][0x648] ;  /* 0x0001920000047ab9 */ /* 0x000fe20000000800 */
[----:B------:R-:W-:Y:S01]  /*b510*/  LOP3.LUT R11, R11, UR38, RZ, 0xc0, !PT ;  /* 0x000000260b0b7c12 */ /* 0x000fe2000f8ec0ff */
[----:B------:R-:W-:Y:S01]  /*b520*/  IMAD.MOV R12, RZ, RZ, -R12 ;  /* 0x000000ffff0c7224 */ /* 0x000fe200078e0a0c */
[----:B------:R-:W-:Y:S01]  /*b530*/  SHF.R.U64 R4, R4, UR4, R5 ;  /* 0x0000000404047c19 */ /* 0x000fe20008001205 */
[----:B------:R-:W-:Y:S01]  /*b540*/  ULDC UR4, c[0x0][0x638] ;  /* 0x00018e0000047ab9 */ /* 0x000fe20000000800 */
[----:B------:R-:W-:Y:S01]  /*b550*/  LOP3.LUT R31, R3, UR39, RZ, 0xc0, !PT ;  /* 0x00000027031f7c12 */ /* 0x000fe2000f8ec0ff */
[----:B------:R-:W-:Y:S02]  /*b560*/  ULDC UR5, c[0x0][0x610] ;  /* 0x0001840000057ab9 */ /* 0x000fe40000000800 */
[----:B------:R-:W-:Y:S02]  /*b570*/  IMAD.MOV R5, RZ, RZ, -R4 ;  /* 0x000000ffff057224 */ /* 0x000fe400078e0a04 */
[----:B------:R-:W-:-:S02]  /*b580*/  IMAD R11, R4, UR37, R11 ;  /* 0x00000025040b7c24 */ /* 0x000fc4000f8e020b */
[----:B------:R-:W-:Y:S02]  /*b590*/  @P0 IMAD R10, R9, R12, R0 ;  /* 0x0000000c090a0224 */ /* 0x000fe400078e0200 */
[----:B------:R-:W-:Y:S01]  /*b5a0*/  IMAD R8, R5, UR4, R8 ;  /* 0x0000000405087c24 */ /* 0x000fe2000f8e0208 */
[----:B------:R-:W-:Y:S01]  /*b5b0*/  ULDC UR4, c[0x0][0x600] ;  /* 0x0001800000047ab9 */ /* 0x000fe20000000800 */
[----:B------:R-:W-:Y:S02]  /*b5c0*/  IMAD R10, R11, UR5, R10 ;  /* 0x000000050b0a7c24 */ /* 0x000fe4000f8e020a */
[----:B------:R-:W-:Y:S02]  /*b5d0*/  IMAD R31, R8, UR4, R31 ;  /* 0x00000004081f7c24 */ /* 0x000fe4000f8e021f */
[----:B------:R-:W-:-:S03]  /*b5e0*/  IMAD.MOV.U32 R0, RZ, RZ, 0x1 ;  /* 0x00000001ff007424 */ /* 0x000fc600078e00ff */
[----:B------:R-:W-:Y:S02]  /*b5f0*/  SEL R30, R31, R10, !P0 ;  /* 0x0000000a1f1e7207 */ /* 0x000fe40004000000 */
[----:B------:R-:W-:-:S07]  /*b600*/  SEL R31, R10, R31, !P0 ;  /* 0x0000001f0a1f7207 */ /* 0x000fce0004000000 */
.L_x_188:
[----:B------:R-:W-:Y:S05]  /*b610*/  BSYNC B0 ;  /* 0x0000000000007941 */ /* 0x000fea0003800000 */
.L_x_187:
[----:B------:R-:W-:-:S13]  /*b620*/  LOP3.LUT P0, RZ, R0, 0xff, RZ, 0xc0, !PT ;  /* 0x000000ff00ff7812 */ /* 0x000fda000780c0ff */
[----:B------:R-:W-:Y:S05]  /*b630*/  @P0 BRA `(.L_x_191) ;  /* 0xfffffff000500947 */ /* 0x000fea000383ffff */
[----:B------:R-:W-:Y:S05]  /*b640*/  BSYNC B7 ;  /* 0x0000000000077941 */ /* 0x000fea0003800000 */
.L_x_177:
[----:B------:R-:W-:-:S03]  /*b650*/  UMOV UR4, 0xffffffff ;  /* 0xffffffff00047882 */ /* 0x000fc60000000000 */
[----:B------:R-:W-:Y:S05]  /*b660*/  BRA.DIV UR4, `(.L_x_192) ;  /* 0x0000000604687947 */ /* 0x000fea000b800000 */
[----:B------:R-:W-:-:S13]  /*b670*/  ELECT P6, URZ, PT ;  /* 0x00000000003f782f */ /* 0x000fda00038c0000 */
.L_x_209:
[----:B------:R-:W-:Y:S04]  /*b680*/  BSSY B0, `(.L_x_193) ;  /* 0x0000034000007945 */ /* 0x000fe80003800000 */
[----:B------:R-:W-:Y:S05]  /*b690*/  @!P6 BRA `(.L_x_194) ;  /* 0x0000000000c8e947 */ /* 0x000fea0003800000 */
[----:B------:R-:W-:-:S04]  /*b6a0*/  LOP3.LUT R19, R19, 0x2, RZ, 0xfc, !PT ;  /* 0x0000000213137812 */ /* 0x000fc800078efcff */
[----:B------:R-:W-:-:S13]  /*b6b0*/  ISETP.NE.AND P0, PT, R19, 0x3, PT ;  /* 0x000000031300780c */ /* 0x000fda0003f05270 */
[----:B------:R-:W-:Y:S05]  /*b6c0*/  @!P0 BRA `(.L_x_195) ;  /* 0x0000000000048947 */ /* 0x000fea0003800000 */
[----:B------:R-:W-:Y:S01]  /*b6d0*/  BPT.TRAP 0x1 ;  /* 0x000000040000795c */ /* 0x000fe20000300000 */
.L_x_195:
[----:B------:R-:W0:Y:S01]  /*b6e0*/  S2R R3, SR_CgaCtaId ;  /* 0x0000000000037919 */ /* 0x000e220000008800 */
[----:B------:R-:W-:Y:S02]  /*b6f0*/  MOV R0, 0x400 ;  /* 0x0000040000007802 */ /* 0x000fe40000000f00 */
[----:B------:R-:W-:Y:S02]  /*b700*/  SHF.L.U32 R2, R27, 0x1f, RZ ;  /* 0x0000001f1b027819 */ /* 0x000fe400000006ff */
[----:B0-----:R-:W-:-:S05]  /*b710*/  LEA R3, R3, R0, 0x18 ;  /* 0x0000000003037211 */ /* 0x001fca00078ec0ff */
[----:B------:R-:W-:-:S04]  /*b720*/  VIADD R3, R3, 0x28 ;  /* 0x0000002803037836 */ /* 0x000fc80000000000 */
[C---:B------:R-:W-:Y:S02]  /*b730*/  IMAD R5, R28.reuse, 0x8, R3 ;  /* 0x000000081c057824 */ /* 0x040fe400078e0203 */
[----:B------:R-:W-:Y:S02]  /*b740*/  VIADD R28, R28, 0x1 ;  /* 0x000000011c1c7836 */ /* 0x000fe40000000000 */
[----:B------:R-:W0:Y:S03]  /*b750*/  SYNCS.PHASECHK.TRANS64.TRYWAIT P0, [R5+URZ], R2 ;  /* 0x00000002050075a7 */ /* 0x000e26000800017f */
[----:B------:R-:W-:-:S04]  /*b760*/  ISETP.NE.AND P1, PT, R28, 0x5, PT ;  /* 0x000000051c00780c */ /* 0x000fc80003f25270 */
[----:B------:R-:W-:Y:S02]  /*b770*/  SEL R0, RZ, 0x1, P1 ;  /* 0x00000001ff007807 */ /* 0x000fe40000800000 */
[----:B------:R-:W-:Y:S02]  /*b780*/  SEL R28, R28, RZ, P1 ;  /* 0x000000ff1c1c7207 */ /* 0x000fe40000800000 */
[----:B------:R-:W-:-:S03]  /*b790*/  LOP3.LUT R27, R27, R0, RZ, 0x3c, !PT ;  /* 0x000000001b1b7212 */ /* 0x000fc600078e3cff */
[----:B------:R-:W-:Y:S01]  /*b7a0*/  IMAD R7, R28, 0x8, R3 ;  /* 0x000000081c077824 */ /* 0x000fe200078e0203 */
[----:B------:R-:W-:Y:S01]  /*b7b0*/  SHF.L.U32 R4, R27, 0x1f, RZ ;  /* 0x0000001f1b047819 */ /* 0x000fe200000006ff */
[----:B0-----:R-:W-:Y:S06]  /*b7c0*/  @!P0 BRA `(.L_x_196) ;  /* 0x0000000400308947 */ /* 0x001fec0003800000 */
.L_x_210:
[----:B------:R-:W1:Y:S01]  /*b7d0*/  SYNCS.PHASECHK.TRANS64.TRYWAIT P0, [R7+URZ], R4 ;  /* 0x00000004070075a7 */ /* 0x000e62000800017f */
[----:B------:R-:W-:-:S05]  /*b7e0*/  VIADD R0, R28, 0x1 ;  /* 0x000000011c007836 */ /* 0x000fca0000000000 */
[----:B------:R-:W-:-:S04]  /*b7f0*/  ISETP.NE.AND P1, PT, R0, 0x5, PT ;  /* 0x000000050000780c */ /* 0x000fc80003f25270 */
[----:B0-----:R-:W-:Y:S02]  /*b800*/  SEL R2, RZ, 0x1, P1 ;  /* 0x00000001ff027807 */ /* 0x001fe40000800000 */
[----:B------:R-:W-:Y:S02]  /*b810*/  SEL R0, R0, RZ, P1 ;  /* 0x000000ff00007207 */ /* 0x000fe40000800000 */
[----:B------:R-:W-:-:S03]  /*b820*/  LOP3.LUT R27, R27, R2, RZ, 0x3c, !PT ;  /* 0x000000021b1b7212 */ /* 0x000fc600078e3cff */
[----:B------:R-:W-:Y:S01]  /*b830*/  IMAD R6, R0, 0x8, R3 ;  /* 0x0000000800067824 */ /* 0x000fe200078e0203 */
[----:B------:R-:W-:Y:S01]  /*b840*/  SHF.L.U32 R5, R27, 0x1f, RZ ;  /* 0x0000001f1b057819 */ /* 0x000fe200000006ff */
[----:B-1----:R-:W-:Y:S06]  /*b850*/  @!P0 BRA `(.L_x_197) ;  /* 0x0000000400208947 */ /* 0x002fec0003800000 */
.L_x_211:
[----:B------:R-:W1:Y:S01]  /*b860*/  SYNCS.PHASECHK.TRANS64.TRYWAIT P0, [R6+URZ], R5 ;  /* 0x00000005060075a7 */ /* 0x000e62000800017f */
[----:B------:R-:W-:-:S05]  /*b870*/  VIADD R0, R0, 0x1 ;  /* 0x0000000100007836 */ /* 0x000fca0000000000 */
[----:B------:R-:W-:-:S04]  /*b880*/  ISETP.NE.AND P1, PT, R0, 0x5, PT ;  /* 0x000000050000780c */ /* 0x000fc80003f25270 */
[----:B------:R-:W-:Y:S02]  /*b890*/  SEL R2, RZ, 0x1, P1 ;  /* 0x00000001ff027807 */ /* 0x000fe40000800000 */
[----:B------:R-:W-:Y:S02]  /*b8a0*/  SEL R0, R0, RZ, P1 ;  /* 0x000000ff00007207 */ /* 0x000fe40000800000 */
[----:B------:R-:W-:-:S03]  /*b8b0*/  LOP3.LUT R27, R27, R2, RZ, 0x3c, !PT ;  /* 0x000000021b1b7212 */ /* 0x000fc600078e3cff */
[----:B0-----:R-:W-:Y:S01]  /*b8c0*/  IMAD R7, R0, 0x8, R3 ;  /* 0x0000000800077824 */ /* 0x001fe200078e0203 */
[----:B------:R-:W-:Y:S01]  /*b8d0*/  SHF.L.U32 R4, R27, 0x1f, RZ ;  /* 0x0000001f1b047819 */ /* 0x000fe200000006ff */
[----:B-1----:R-:W-:Y:S06]  /*b8e0*/  @!P0 BRA `(.L_x_198) ;  /* 0x0000000400108947 */ /* 0x002fec0003800000 */
.L_x_212:
[----:B------:R-:W1:Y:S01]  /*b8f0*/  SYNCS.PHASECHK.TRANS64.TRYWAIT P0, [R7+URZ], R4 ;  /* 0x00000004070075a7 */ /* 0x000e62000800017f */
[----:B------:R-:W-:-:S05]  /*b900*/  VIADD R0, R0, 0x1 ;  /* 0x0000000100007836 */ /* 0x000fca0000000000 */
[----:B------:R-:W-:-:S04]  /*b910*/  ISETP.NE.AND P1, PT, R0, 0x5, PT ;  /* 0x000000050000780c */ /* 0x000fc80003f25270 */
[----:B------:R-:W-:Y:S02]  /*b920*/  SEL R2, RZ, 0x1, P1 ;  /* 0x00000001ff027807 */ /* 0x000fe40000800000 */
[----:B------:R-:W-:Y:S02]  /*b930*/  SEL R0, R0, RZ, P1 ;  /* 0x000000ff00007207 */ /* 0x000fe40000800000 */
[----:B------:R-:W-:Y:S01]  /*b940*/  LOP3.LUT R2, R27, R2, RZ, 0x3c, !PT ;  /* 0x000000021b027212 */ /* 0x000fe200078e3cff */
[----:B-1----:R-:W-:Y:S06]  /*b950*/  @!P0 BRA `(.L_x_199) ;  /* 0x0000000400088947 */ /* 0x002fec0003800000 */
.L_x_213:
[----:B------:R-:W-:Y:S01]  /*b960*/  IMAD R3, R0, 0x8, R3 ;  /* 0x0000000800037824 */ /* 0x000fe200078e0203 */
[----:B------:R-:W-:-:S07]  /*b970*/  SHF.L.U32 R0, R2, 0x1f, RZ ;  /* 0x0000001f02007819 */ /* 0x000fce00000006ff */
.L_x_200:
[----:B--2---:R2:W3:Y:S02]  /*b980*/  SYNCS.PHASECHK.TRANS64.TRYWAIT P0, [R3+URZ], R0 ;  /* 0x00000000030075a7 */ /* 0x0044e4000800017f */
[----:B---3--:R-:W-:Y:S05]  /*b990*/  @!P0 NANOSLEEP.SYNCS 0x989680 ;  /* 0x009896800000895d */ /* 0x008fea0003900000 */
[----:B------:R-:W3:Y:S02]  /*b9a0*/  @!P0 SYNCS.PHASECHK.TRANS64 P0, [R3+URZ], R0 ;  /* 0x00000000030085a7 */ /* 0x000ee4000800007f */
[----:B---3--:R-:W-:Y:S05]  /*b9b0*/  @!P0 BRA `(.L_x_200) ;  /* 0xfffffffc00f08947 */ /* 0x008fea000383ffff */
.L_x_194:
[----:B------:R-:W-:Y:S05]  /*b9c0*/  BSYNC B0 ;  /* 0x0000000000007941 */ /* 0x000fea0003800000 */
.L_x_193:
[----:B------:R-:W-:Y:S05]  /*b9d0*/  EXIT ;  /* 0x000000000000794d */ /* 0x000fea0003800000 */
.L_x_16:
[----:B------:R-:W-:Y:S02]  /*b9e0*/  IMAD.MOV.U32 R12, RZ, RZ, RZ ;  /* 0x000000ffff0c7224 */ /* 0x000fe400078e00ff */
[----:B------:R-:W-:Y:S02]  /*b9f0*/  IMAD.MOV.U32 R11, RZ, RZ, 0x1f ;  /* 0x0000001fff0b7424 */ /* 0x000fe400078e00ff */
[----:B------:R-:W-:-:S07]  /*ba00*/  IMAD.MOV.U32 R15, RZ, RZ, -0x1 ;  /* 0xffffffffff0f7424 */ /* 0x000fce00078e00ff */
[----:B012--5:R-:W-:Y:S05]  /*ba10*/  WARPSYNC.COLLECTIVE R15, `(.L_x_201) ;  /* 0x000000000f087348 */ /* 0x027fea0003c00000 */
[----:B------:R3:W4:Y:S02]  /*ba20*/  SHFL.IDX P6, R14, R13, R12, R11 ;  /* 0x0000000c0d0e7389 */ /* 0x00072400000c000b */
[----:B012345:R-:W-:Y:S01]  /*ba30*/  ENDCOLLECTIVE ;  /* 0x000000000000791b */ /* 0x03ffe20003800000 */
.L_x_201:
[----:B------:R-:W-:Y:S05]  /*ba40*/  BRA `(.L_x_202) ;  /* 0xffffff5800407947 */ /* 0x000fea000383ffff */
.L_x_20:
[----:B-1----:R1:W3:Y:S02]  /*ba50*/  SYNCS.PHASECHK.TRANS64.TRYWAIT P1, [R4+URZ], R3 ;  /* 0x00000003040075a7 */ /* 0x0022e4000802017f */
[----:B---3--:R-:W-:Y:S05]  /*ba60*/  @!P1 NANOSLEEP.SYNCS 0x989680 ;  /* 0x009896800000995d */ /* 0x008fea0003900000 */
[----:B------:R-:W3:Y:S02]  /*ba70*/  @!P1 SYNCS.PHASECHK.TRANS64 P1, [R4+URZ], R3 ;  /* 0x00000003040095a7 */ /* 0x000ee4000802007f */
[----:B---3--:R-:W-:Y:S05]  /*ba80*/  @!P1 BRA `(.L_x_20) ;  /* 0xfffffffc00f09947 */ /* 0x008fea000383ffff */
[----:B------:R-:W-:Y:S05]  /*ba90*/  BRA `(.L_x_19) ;  /* 0xffffff58006c7947 */ /* 0x000fea000383ffff */
.L_x_25:
[----:B0-----:R0:W1:Y:S02]  /*baa0*/  SYNCS.PHASECHK.TRANS64.TRYWAIT P1, [R6+URZ], R7 ;  /* 0x00000007060075a7 */ /* 0x001064000802017f */
[----:B-1----:R-:W-:Y:S05]  /*bab0*/  @!P1 NANOSLEEP.SYNCS 0x989680 ;  /* 0x009896800000995d */ /* 0x002fea0003900000 */
[----:B------:R-:W1:Y:S02]  /*bac0*/  @!P1 SYNCS.PHASECHK.TRANS64 P1, [R6+URZ], R7 ;  /* 0x00000007060095a7 */ /* 0x000e64000802007f */
[----:B-1----:R-:W-:Y:S05]  /*bad0*/  @!P1 BRA `(.L_x_25) ;  /* 0xfffffffc00f09947 */ /* 0x002fea000383ffff */
[----:B------:R-:W-:Y:S05]  /*bae0*/  BRA `(.L_x_24) ;  /* 0xffffff6c00247947 */ /* 0x000fea000383ffff */
.L_x_33:
[----:B0-----:R0:W1:Y:S02]  /*baf0*/  SYNCS.PHASECHK.TRANS64.TRYWAIT P1, [R9+URZ], R8 ;  /* 0x00000008090075a7 */ /* 0x001064000802017f */
[----:B-1----:R-:W-:Y:S05]  /*bb00*/  @!P1 NANOSLEEP.SYNCS 0x989680 ;  /* 0x009896800000995d */ /* 0x002fea0003900000 */
[----:B------:R-:W1:Y:S02]  /*bb10*/  @!P1 SYNCS.PHASECHK.TRANS64 P1, [R9+URZ], R8 ;  /* 0x00000008090095a7 */ /* 0x000e64000802007f */
[----:B-1----:R-:W-:Y:S05]  /*bb20*/  @!P1 BRA `(.L_x_33) ;  /* 0xfffffffc00f09947 */ /* 0x002fea000383ffff */
[----:B------:R-:W-:Y:S05]  /*bb30*/  BRA `(.L_x_32) ;  /* 0xffffff7c00c07947 */ /* 0x000fea000383ffff */
.L_x_178:
[----:B------:R-:W-:Y:S01]  /*bb40*/  BSSY B0, `(.L_x_203) ;  /* 0x0000006000007945 */ /* 0x000fe20003800000 */
[----:B------:R-:W-:-:S07]  /*bb50*/  IMAD.MOV.U32 R15, RZ, RZ, -0x1 ;  /* 0xffffffffff0f7424 */ /* 0x000fce00078e00ff */
[----:B------:R-:W-:Y:S05]  /*bb60*/  WARPSYNC.COLLECTIVE R15, `(.L_x_204) ;  /* 0x000000000f0c7348 */ /* 0x000fea0003c00000 */
[----:B------:R-:W-:Y:S02]  /*bb70*/  ELECT P6, UR62, PT ;  /* 0x00000000003e782f */ /* 0x000fe400038c0000 */
[----:B------:R-:W-:Y:S01]  /*bb80*/  MOV R14, UR62 ;  /* 0x0000003e000e7c02 */ /* 0x000fe20008000f00 */
[----:B------:R-:W-:Y:S10]  /*bb90*/  ENDCOLLECTIVE ;  /* 0x000000000000791b */ /* 0x000ff40003800000 */
.L_x_204:
[----:B------:R-:W-:Y:S05]  /*bba0*/  BSYNC B0 ;  /* 0x0000000000007941 */ /* 0x000fea0003800000 */
.L_x_203:
[----:B------:R-:W-:Y:S05]  /*bbb0*/  BRA `(.L_x_205) ;  /* 0xffffffe800fc7947 */ /* 0x000fea000383ffff */
.L_x_183:
[----:B0-----:R0:W2:Y:S02]  /*bbc0*/  SYNCS.PHASECHK.TRANS64.TRYWAIT P0, [R7+URZ+0x28], R4 ;  /* 0x00002804070075a7 */ /* 0x0010a4000800017f */
[----:B--2---:R-:W-:Y:S05]  /*bbd0*/  @!P0 NANOSLEEP.SYNCS 0x989680 ;  /* 0x009896800000895d */ /* 0x004fea0003900000 */
[----:B------:R-:W2:Y:S02]  /*bbe0*/  @!P0 SYNCS.PHASECHK.TRANS64 P0, [R7+URZ+0x28], R4 ;  /* 0x00002804070085a7 */ /* 0x000ea4000800007f */
[----:B--2---:R-:W-:Y:S05]  /*bbf0*/  @!P0 BRA `(.L_x_183) ;  /* 0xfffffffc00f08947 */ /* 0x004fea000383ffff */
[----:B------:R-:W-:Y:S05]  /*bc00*/  BRA `(.L_x_206) ;  /* 0xffffffec00dc7947 */ /* 0x000fea000383ffff */
.L_x_192:
[----:B------:R-:W-:Y:S01]  /*bc10*/  BSSY B0, `(.L_x_207) ;  /* 0x0000006000007945 */ /* 0x000fe20003800000 */
[----:B------:R-:W-:-:S07]  /*bc20*/  IMAD.MOV.U32 R15, RZ, RZ, -0x1 ;  /* 0xffffffffff0f7424 */ /* 0x000fce00078e00ff */
[----:B------:R-:W-:Y:S05]  /*bc30*/  WARPSYNC.COLLECTIVE R15, `(.L_x_208) ;  /* 0x000000000f0c7348 */ /* 0x000fea0003c00000 */
[----:B------:R-:W-:Y:S02]  /*bc40*/  ELECT P6, UR62, PT ;  /* 0x00000000003e782f */ /* 0x000fe400038c0000 */
[----:B------:R-:W-:Y:S01]  /*bc50*/  MOV R14, UR62 ;  /* 0x0000003e000e7c02 */ /* 0x000fe20008000f00 */
[----:B------:R-:W-:Y:S10]  /*bc60*/  ENDCOLLECTIVE ;  /* 0x000000000000791b */ /* 0x000ff40003800000 */
.L_x_208:
[----:B------:R-:W-:Y:S05]  /*bc70*/  BSYNC B0 ;  /* 0x0000000000007941 */ /* 0x000fea0003800000 */
.L_x_207:
[----:B------:R-:W-:Y:S05]  /*bc80*/  BRA `(.L_x_209) ;  /* 0xfffffff8007c7947 */ /* 0x000fea000383ffff */
.L_x_196:
[----:B0-----:R0:W1:Y:S02]  /*bc90*/  SYNCS.PHASECHK.TRANS64.TRYWAIT P0, [R5+URZ], R2 ;  /* 0x00000002050075a7 */ /* 0x001064000800017f */
[----:B-1----:R-:W-:Y:S05]  /*bca0*/  @!P0 NANOSLEEP.SYNCS 0x989680 ;  /* 0x009896800000895d */ /* 0x002fea0003900000 */
[----:B------:R-:W1:Y:S02]  /*bcb0*/  @!P0 SYNCS.PHASECHK.TRANS64 P0, [R5+URZ], R2 ;  /* 0x00000002050085a7 */ /* 0x000e64000800007f */
[----:B-1----:R-:W-:Y:S05]  /*bcc0*/  @!P0 BRA `(.L_x_196) ;  /* 0xfffffffc00f08947 */ /* 0x002fea000383ffff */
[----:B------:R-:W-:Y:S05]  /*bcd0*/  BRA `(.L_x_210) ;  /* 0xfffffff800bc7947 */ /* 0x000fea000383ffff */
.L_x_197:
[----:B0-----:R0:W1:Y:S02]  /*bce0*/  SYNCS.PHASECHK.TRANS64.TRYWAIT P0, [R7+URZ], R4 ;  /* 0x00000004070075a7 */ /* 0x001064000800017f */
[----:B-1----:R-:W-:Y:S05]  /*bcf0*/  @!P0 NANOSLEEP.SYNCS 0x989680 ;  /* 0x009896800000895d */ /* 0x002fea0003900000 */
[----:B------:R-:W1:Y:S02]  /*bd00*/  @!P0 SYNCS.PHASECHK.TRANS64 P0, [R7+URZ], R4 ;  /* 0x00000004070085a7 */ /* 0x000e64000800007f */
[----:B-1----:R-:W-:Y:S05]  /*bd10*/  @!P0 BRA `(.L_x_197) ;  /* 0xfffffffc00f08947 */ /* 0x002fea000383ffff */
[----:B------:R-:W-:Y:S05]  /*bd20*/  BRA `(.L_x_211) ;  /* 0xfffffff800cc7947 */ /* 0x000fea000383ffff */
.L_x_198:
[----:B0-----:R0:W1:Y:S02]  /*bd30*/  SYNCS.PHASECHK.TRANS64.TRYWAIT P0, [R6+URZ], R5 ;  /* 0x00000005060075a7 */ /* 0x001064000800017f */
[----:B-1----:R-:W-:Y:S05]  /*bd40*/  @!P0 NANOSLEEP.SYNCS 0x989680 ;  /* 0x009896800000895d */ /* 0x002fea0003900000 */
[----:B------:R-:W1:Y:S02]  /*bd50*/  @!P0 SYNCS.PHASECHK.TRANS64 P0, [R6+URZ], R5 ;  /* 0x00000005060085a7 */ /* 0x000e64000800007f */
[----:B-1----:R-:W-:Y:S05]  /*bd60*/  @!P0 BRA `(.L_x_198) ;  /* 0xfffffffc00f08947 */ /* 0x002fea000383ffff */
[----:B------:R-:W-:Y:S05]  /*bd70*/  BRA `(.L_x_212) ;  /* 0xfffffff800dc7947 */ /* 0x000fea000383ffff */
.L_x_199:
[----:B-1----:R1:W2:Y:S02]  /*bd80*/  SYNCS.PHASECHK.TRANS64.TRYWAIT P0, [R7+URZ], R4 ;  /* 0x00000004070075a7 */ /* 0x0022a4000800017f */
[----:B--2---:R-:W-:Y:S05]  /*bd90*/  @!P0 NANOSLEEP.SYNCS 0x989680 ;  /* 0x009896800000895d */ /* 0x004fea0003900000 */
[----:B------:R-:W2:Y:S02]  /*bda0*/  @!P0 SYNCS.PHASECHK.TRANS64 P0, [R7+URZ], R4 ;  /* 0x00000004070085a7 */ /* 0x000ea4000800007f */
[----:B--2---:R-:W-:Y:S05]  /*bdb0*/  @!P0 BRA `(.L_x_199) ;  /* 0xfffffffc00f08947 */ /* 0x004fea000383ffff */
[----:B------:R-:W-:Y:S05]  /*bdc0*/  BRA `(.L_x_213) ;  /* 0xfffffff800e47947 */ /* 0x000fea000383ffff */
.L_x_214:
[----:B------:R-:W-:-:S00]  /*bdd0*/  BRA `(.L_x_214) ;  /* 0xfffffffc00fc7947 */ /* 0x000fc0000383ffff */
[----:B------:R-:W-:-:S00]  /*bde0*/  NOP ;  /* 0x0000000000007918 */ /* 0x000fc00000000000 */
        /* <DEDUP_REMOVED lines=9> */
.L_x_215:


//--------------------- .nv.global.init           --------------------------
	.section	.nv.global.init,"aw",@progbits
.nv.global.init:
	.type		$str$24,@object
	.size		$str$24,($str$25 - $str$24)
$str$24:
        /*0000*/ 	.byte	0x28, 0x61, 0x64, 0x64, 0x72, 0x65, 0x73, 0x73, 0x20, 0x26, 0x20, 0x6d, 0x61, 0x73, 0x6b, 0x29
        /*0010*/ 	.byte	0x20, 0x3d, 0x3d, 0x20, 0x30, 0x00
	.type		$str$25,@object
	.size		$str$25,(__unnamed_2 - $str$25)
$str$25:
        /*0016*/ 	.byte	0x2f, 0x74, 0x6d, 0x70, 0x2f, 0x63, 0x75, 0x74, 0x6c, 0x61, 0x73, 0x73, 0x5f, 0x73, 0x77, 0x65
        /*0026*/ 	.byte	0x65, 0x70, 0x5f, 0x73, 0x72, 0x63, 0x2f, 0x69, 0x6e, 0x63, 0x6c, 0x75, 0x64, 0x65, 0x2f, 0x63
        /*0036*/ 	.byte	0x75, 0x74, 0x65, 0x2f, 0x70, 0x6f, 0x69, 0x6e, 0x74, 0x65, 0x72, 0x5f, 0x66, 0x6c, 0x61, 0x67
        /*0046*/ 	.byte	0x67, 0x65, 0x64, 0x2e, 0x68, 0x70, 0x70, 0x00
	.type		__unnamed_2,@object
	.size		__unnamed_2,(__unnamed_1 - __unnamed_2)
__unnamed_2:
        /*004e*/ 	.byte	0x61, 0x75, 0x74, 0x6f, 0x20, 0x63, 0x75, 0x74, 0x65, 0x3a, 0x3a, 0x61, 0x73, 0x5f, 0x70, 0x6f
        /* <DEDUP_REMOVED lines=28> */
        /*021e*/ 	.byte	0x5d, 0x00
	.type		__unnamed_1,@object
	.size		__unnamed_1,(.L_0 - __unnamed_1)
__unnamed_1:
        /* <DEDUP_REMOVED lines=29> */
        /*03f0*/ 	.byte	0x20, 0x26, 0x5d, 0x00
.L_0:


//--------------------- .nv.shared._ZN7cutlass13device_kernelINS_4gemm6kernel13GemmUniversalIN4cute5tupleIJiiiiEEENS1_10collective13CollectiveMmaINS1_39MainloopSm90TmaGmmaRmemAWarpSpecializedILi5ENS5_IJNS4_1CILi1EEESB_SB_EEENS1_35KernelTmaWarpSpecializedCooperativeEEENS5_IJNSA_ILi256EEENSA_ILi64EEENSA_ILi128EEEEEENS_12float_e4m3_tENS5_IJlSB_lEEENS_12float_e5m2_tENS5_IJSB_llEEENS4_8TiledMMAINS4_8MMA_AtomIJNS4_4SM904GMMA30MMA_64x64x32_F32E5M2E4M3_RS_TNILNSQ_7ScaleInE1ELSS_1EEEEEENS4_6LayoutINS5_IJNSA_ILi2EEESB_SB_EEENS5_IJSB_NSA_ILi0EEESY_EEEEENS5_IJNS4_10UnderscoreES11_S11_EEEEENS4_13SM90_TMA_LOADENS4_14ComposedLayoutINS4_7SwizzleILi3ELi4ELi3EEENS4_18smem_ptr_flag_bitsILi8EEENSV_INS5_IJNSA_ILi8EEESH_EEENS5_IJSH_SB_EEEEEEEvNS4_8identityES14_NS15_INS16_ILi2ELi4ELi3EEES19_NSV_INS5_IJSG_S1A_EEENS5_IJSB_SG_EEEEEEENS4_9Copy_AtomIJNS4_39AutoVectorizingCopyWithAssumedAlignmentILi128EEESL_EEES1F_EENS_8epilogue10collective6detail29Sm90TmaWarpSpecializedAdapterINS1R_15DefaultEpilogueISJ_SK_SK_NS1Q_6thread17LinearCombinationISJ_Li1EffLNS1V_9ScaleType4KindE0ELNS_15FloatRoundStyleE2ESJ_EENS1_15EpilogueDefaultEEEEEvvEEEEvNT_6ParamsE --------------------------
	.section	.nv.shared._ZN7cutlass13device_kernelINS_4gemm6kernel13GemmUniversalIN4cute5tupleIJiiiiEEENS1_10collective13CollectiveMmaINS1_39MainloopSm90TmaGmmaRmemAWarpSpecializedILi5ENS5_IJNS4_1CILi1EEESB_SB_EEENS1_35KernelTmaWarpSpecializedCooperativeEEENS5_IJNSA_ILi256EEENSA_ILi64EEENSA_ILi128EEEEEENS_12float_e4m3_tENS5_IJlSB_lEEENS_12float_e5m2_tENS5_IJSB_llEEENS4_8TiledMMAINS4_8MMA_AtomIJNS4_4SM904GMMA30MMA_64x64x32_F32E5M2E4M3_RS_TNILNSQ_7ScaleInE1ELSS_1EEEEEENS4_6LayoutINS5_IJNSA_ILi2EEESB_SB_EEENS5_IJSB_NSA_ILi0EEESY_EEEEENS5_IJNS4_10UnderscoreES11_S11_EEEEENS4_13SM90_TMA_LOADENS4_14ComposedLayoutINS4_7SwizzleILi3ELi4ELi3EEENS4_18smem_ptr_flag_bitsILi8EEENSV_INS5_IJNSA_ILi8EEESH_EEENS5_IJSH_SB_EEEEEEEvNS4_8identityES14_NS15_INS16_ILi2ELi4ELi3EEES19_NSV_INS5_IJSG_S1A_EEENS5_IJSB_SG_EEEEEEENS4_9Copy_AtomIJNS4_39AutoVectorizingCopyWithAssumedAlignmentILi128EEESL_EEES1F_EENS_8epilogue10collective6detail29Sm90TmaWarpSpecializedAdapterINS1R_15DefaultEpilogueISJ_SK_SK_NS1Q_6thread17LinearCombinationISJ_Li1EffLNS1V_9ScaleType4KindE0ELNS_15FloatRoundStyleE2ESJ_EENS1_15EpilogueDefaultEEEEEvvEEEEvNT_6ParamsE,"aw",@nobits
	.sectionflags	@""
	.align	16
	.zero		1024


//--------------------- .nv.shared.reserved.0     --------------------------
	.section	.nv.shared.reserved.0,"aw",@nobits
	.weak		__nv_reservedSMEM_offset_0_alias
	.size		__nv_reservedSMEM_offset_0_alias, 0, 0
	.other		__nv_reservedSMEM_offset_0_alias,@"STO_CUDA_RESERVED_SHARED STV_DEFAULT"
__nv_reservedSMEM_offset_0_alias:
	.zero		0


//--------------------- .nv.global                --------------------------
	.section	.nv.global,"aw",@nobits
.nv.global:
	.type		_ZN40_INTERNAL_fa332a86_4_k_cu_ccb702e1_312724cute1_E,@object
	.size		_ZN40_INTERNAL_fa332a86_4_k_cu_ccb702e1_312724cute1_E,(_ZN40_INTERNAL_fa332a86_4_k_cu_ccb702e1_312724cuda3std3__45__cpo6cbeginE - _ZN40_INTERNAL_fa332a86_4_k_cu_ccb702e1_312724cute1_E)
_ZN40_INTERNAL_fa332a86_4_k_cu_ccb702e1_312724cute1_E:
	.zero		1
	.type		_ZN40_INTERNAL_fa332a86_4_k_cu_ccb702e1_312724cuda3std3__45__cpo6cbeginE,@object
	.size		_ZN40_INTERNAL_fa332a86_4_k_cu_ccb702e1_312724cuda3std3__45__cpo6cbeginE,(_ZN40_INTERNAL_fa332a86_4_k_cu_ccb702e1_312724cuda3std3__48in_placeE - _ZN40_INTERNAL_fa332a86_4_k_cu_ccb702e1_312724cuda3std3__45__cpo6cbeginE)
_ZN40_INTERNAL_fa332a86_4_k_cu_ccb702e1_312724cuda3std3__45__cpo6cbeginE:
	.zero		1
	.type		_ZN40_INTERNAL_fa332a86_4_k_cu_ccb702e1_312724cuda3std3__48in_placeE,@object
	.size		_ZN40_INTERNAL_fa332a86_4_k_cu_ccb702e1_312724cuda3std3__48in_placeE,(_ZN40_INTERNAL_fa332a86_4_k_cu_ccb702e1_312724cuda3std6ranges3__45__cpo9iter_moveE - _ZN40_INTERNAL_fa332a86_4_k_cu_ccb702e1_312724cuda3std3__48in_placeE)
_ZN40_INTERNAL_fa332a86_4_k_cu_ccb702e1_312724cuda3std3__48in_placeE:
	.zero		1
	.type		_ZN40_INTERNAL_fa332a86_4_k_cu_ccb702e1_312724cuda3std6ranges3__45__cpo9iter_moveE,@object
	.size		_ZN40_INTERNAL_fa332a86_4_k_cu_ccb702e1_312724cuda3std6ranges3__45__cpo9iter_moveE,(_ZN40_INTERNAL_fa332a86_4_k_cu_ccb702e1_312724cuda3std3__45__cpo5beginE - _ZN40_INTERNAL_fa332a86_4_k_cu_ccb702e1_312724cuda3std6ranges3__45__cpo9iter_moveE)
_ZN40_INTERNAL_fa332a86_4_k_cu_ccb702e1_312724cuda3std6ranges3__45__cpo9iter_moveE:
	.zero		1
	.type		_ZN40_INTERNAL_fa332a86_4_k_cu_ccb702e1_312724cuda3std3__45__cpo5beginE,@object
	.size		_ZN40_INTERNAL_fa332a86_4_k_cu_ccb702e1_312724cuda3std3__45__cpo5beginE,(_ZN40_INTERNAL_fa332a86_4_k_cu_ccb702e1_312724cuda3std3__442_GLOBAL__N__fa332a86_4_k_cu_ccb702e1_312726ignoreE - _ZN40_INTERNAL_fa332a86_4_k_cu_ccb702e1_312724cuda3std3__45__cpo5beginE)
_ZN40_INTERNAL_fa332a86_4_k_cu_ccb702e1_312724cuda3std3__45__cpo5beginE:
	.zero		1
	.type		_ZN40_INTERNAL_fa332a86_4_k_cu_ccb702e1_312724cuda3std3__442_GLOBAL__N__fa332a86_4_k_cu_ccb702e1_312726ignoreE,@object
	.size		_ZN40_INTERNAL_fa332a86_4_k_cu_ccb702e1_312724cuda3std3__442_GLOBAL__N__fa332a86_4_k_cu_ccb702e1_312726ignoreE,(_ZN40_INTERNAL_fa332a86_4_k_cu_ccb702e1_312724cute7productE - _ZN40_INTERNAL_fa332a86_4_k_cu_ccb702e1_312724cuda3std3__442_GLOBAL__N__fa332a86_4_k_cu_ccb702e1_312726ignoreE)
_ZN40_INTERNAL_fa332a86_4_k_cu_ccb702e1_312724cuda3std3__442_GLOBAL__N__fa332a86_4_k_cu_ccb702e1_312726ignoreE:
	.zero		1
	.type		_ZN40_INTERNAL_fa332a86_4_k_cu_ccb702e1_312724cute7productE,@object
	.size		_ZN40_INTERNAL_fa332a86_4_k_cu_ccb702e1_312724cute7productE,(_ZN40_INTERNAL_fa332a86_4_k_cu_ccb702e1_312724cuda3std3__45__cpo3endE - _ZN40_INTERNAL_fa332a86_4_k_cu_ccb702e1_312724cute7productE)
_ZN40_INTERNAL_fa332a86_4_k_cu_ccb702e1_312724cute7productE:
	.zero		1
	.type		_ZN40_INTERNAL_fa332a86_4_k_cu_ccb702e1_312724cuda3std3__45__cpo3endE,@object
	.size		_ZN40_INTERNAL_fa332a86_4_k_cu_ccb702e1_312724cuda3std3__45__cpo3endE,(_ZN40_INTERNAL_fa332a86_4_k_cu_ccb702e1_312724cuda3std3__419piecewise_constructE - _ZN40_INTERNAL_fa332a86_4_k_cu_ccb702e1_312724cuda3std3__45__cpo3endE)
_ZN40_INTERNAL_fa332a86_4_k_cu_ccb702e1_312724cuda3std3__45__cpo3endE:
	.zero		1
	.type		_ZN40_INTERNAL_fa332a86_4_k_cu_ccb702e1_312724cuda3std3__419piecewise_constructE,@object
	.size		_ZN40_INTERNAL_fa332a86_4_k_cu_ccb702e1_312724cuda3std3__419piecewise_constructE,(_ZN40_INTERNAL_fa332a86_4_k_cu_ccb702e1_312724cuda3std3__45__cpo4cendE - _ZN40_INTERNAL_fa332a86_4_k_cu_ccb702e1_312724cuda3std3__419piecewise_constructE)
_ZN40_INTERNAL_fa332a86_4_k_cu_ccb702e1_312724cuda3std3__419piecewise_constructE:
	.zero		1
	.type		_ZN40_INTERNAL_fa332a86_4_k_cu_ccb702e1_312724cuda3std3__45__cpo4cendE,@object
	.size		_ZN40_INTERNAL_fa332a86_4_k_cu_ccb702e1_312724cuda3std3__45__cpo4cendE,(_ZN40_INTERNAL_fa332a86_4_k_cu_ccb702e1_312724cuda3std6ranges3__45__cpo4swapE - _ZN40_INTERNAL_fa332a86_4_k_cu_ccb702e1_312724cuda3std3__45__cpo4cendE)
_ZN40_INTERNAL_fa332a86_4_k_cu_ccb702e1_312724cuda3std3__45__cpo4cendE:
	.zero		1
	.type		_ZN40_INTERNAL_fa332a86_4_k_cu_ccb702e1_312724cuda3std6ranges3__45__cpo4swapE,@object
	.size		_ZN40_INTERNAL_fa332a86_4_k_cu_ccb702e1_312724cuda3std6ranges3__45__cpo4swapE,(.L_9 - _ZN40_INTERNAL_fa332a86_4_k_cu_ccb702e1_312724cuda3std6ranges3__45__cpo4swapE)
_ZN40_INTERNAL_fa332a86_4_k_cu_ccb702e1_312724cuda3std6ranges3__45__cpo4swapE:
	.zero		1
.L_9:


//--------------------- .nv.constant0._ZN7cutlass13device_kernelINS_4gemm6kernel13GemmUniversalIN4cute5tupleIJiiiiEEENS1_10collective13CollectiveMmaINS1_39MainloopSm90TmaGmmaRmemAWarpSpecializedILi5ENS5_IJNS4_1CILi1EEESB_SB_EEENS1_35KernelTmaWarpSpecializedCooperativeEEENS5_IJNSA_ILi256EEENSA_ILi64EEENSA_ILi128EEEEEENS_12float_e4m3_tENS5_IJlSB_lEEENS_12float_e5m2_tENS5_IJSB_llEEENS4_8TiledMMAINS4_8MMA_AtomIJNS4_4SM904GMMA30MMA_64x64x32_F32E5M2E4M3_RS_TNILNSQ_7ScaleInE1ELSS_1EEEEEENS4_6LayoutINS5_IJNSA_ILi2EEESB_SB_EEENS5_IJSB_NSA_ILi0EEESY_EEEEENS5_IJNS4_10UnderscoreES11_S11_EEEEENS4_13SM90_TMA_LOADENS4_14ComposedLayoutINS4_7SwizzleILi3ELi4ELi3EEENS4_18smem_ptr_flag_bitsILi8EEENSV_INS5_IJNSA_ILi8EEESH_EEENS5_IJSH_SB_EEEEEEEvNS4_8identityES14_NS15_INS16_ILi2ELi4ELi3EEES19_NSV_INS5_IJSG_S1A_EEENS5_IJSB_SG_EEEEEEENS4_9Copy_AtomIJNS4_39AutoVectorizingCopyWithAssumedAlignmentILi128EEESL_EEES1F_EENS_8epilogue10collective6detail29Sm90TmaWarpSpecializedAdapterINS1R_15DefaultEpilogueISJ_SK_SK_NS1Q_6thread17LinearCombinationISJ_Li1EffLNS1V_9ScaleType4KindE0ELNS_15FloatRoundStyleE2ESJ_EENS1_15EpilogueDefaultEEEEEvvEEEEvNT_6ParamsE --------------------------
	.section	.nv.constant0._ZN7cutlass13device_kernelINS_4gemm6kernel13GemmUniversalIN4cute5tupleIJiiiiEEENS1_10collective13CollectiveMmaINS1_39MainloopSm90TmaGmmaRmemAWarpSpecializedILi5ENS5_IJNS4_1CILi1EEESB_SB_EEENS1_35KernelTmaWarpSpecializedCooperativeEEENS5_IJNSA_ILi256EEENSA_ILi64EEENSA_ILi128EEEEEENS_12float_e4m3_tENS5_IJlSB_lEEENS_12float_e5m2_tENS5_IJSB_llEEENS4_8TiledMMAINS4_8MMA_AtomIJNS4_4SM904GMMA30MMA_64x64x32_F32E5M2E4M3_RS_TNILNSQ_7ScaleInE1ELSS_1EEEEEENS4_6LayoutINS5_IJNSA_ILi2EEESB_SB_EEENS5_IJSB_NSA_ILi0EEESY_EEEEENS5_IJNS4_10UnderscoreES11_S11_EEEEENS4_13SM90_TMA_LOADENS4_14ComposedLayoutINS4_7SwizzleILi3ELi4ELi3EEENS4_18smem_ptr_flag_bitsILi8EEENSV_INS5_IJNSA_ILi8EEESH_EEENS5_IJSH_SB_EEEEEEEvNS4_8identityES14_NS15_INS16_ILi2ELi4ELi3EEES19_NSV_INS5_IJSG_S1A_EEENS5_IJSB_SG_EEEEEEENS4_9Copy_AtomIJNS4_39AutoVectorizingCopyWithAssumedAlignmentILi128EEESL_EEES1F_EENS_8epilogue10collective6detail29Sm90TmaWarpSpecializedAdapterINS1R_15DefaultEpilogueISJ_SK_SK_NS1Q_6thread17LinearCombinationISJ_Li1EffLNS1V_9ScaleType4KindE0ELNS_15FloatRoundStyleE2ESJ_EENS1_15EpilogueDefaultEEEEEvvEEEEvNT_6ParamsE,"a",@progbits
	.sectionflags	@""
	.align	4
.nv.constant0._ZN7cutlass13device_kernelINS_4gemm6kernel13GemmUniversalIN4cute5tupleIJiiiiEEENS1_10collective13CollectiveMmaINS1_39MainloopSm90TmaGmmaRmemAWarpSpecializedILi5ENS5_IJNS4_1CILi1EEESB_SB_EEENS1_35KernelTmaWarpSpecializedCooperativeEEENS5_IJNSA_ILi256EEENSA_ILi64EEENSA_ILi128EEEEEENS_12float_e4m3_tENS5_IJlSB_lEEENS_12float_e5m2_tENS5_IJSB_llEEENS4_8TiledMMAINS4_8MMA_AtomIJNS4_4SM904GMMA30MMA_64x64x32_F32E5M2E4M3_RS_TNILNSQ_7ScaleInE1ELSS_1EEEEEENS4_6LayoutINS5_IJNSA_ILi2EEESB_SB_EEENS5_IJSB_NSA_ILi0EEESY_EEEEENS5_IJNS4_10UnderscoreES11_S11_EEEEENS4_13SM90_TMA_LOADENS4_14ComposedLayoutINS4_7SwizzleILi3ELi4ELi3EEENS4_18smem_ptr_flag_bitsILi8EEENSV_INS5_IJNSA_ILi8EEESH_EEENS5_IJSH_SB_EEEEEEEvNS4_8identityES14_NS15_INS16_ILi2ELi4ELi3EEES19_NSV_INS5_IJSG_S1A_EEENS5_IJSB_SG_EEEEEEENS4_9Copy_AtomIJNS4_39AutoVectorizingCopyWithAssumedAlignmentILi128EEESL_EEES1F_EENS_8epilogue10collective6detail29Sm90TmaWarpSpecializedAdapterINS1R_15DefaultEpilogueISJ_SK_SK_NS1Q_6thread17LinearCombinationISJ_Li1EffLNS1V_9ScaleType4KindE0ELNS_15FloatRoundStyleE2ESJ_EENS1_15EpilogueDefaultEEEEEvvEEEEvNT_6ParamsE:
	.zero		1664


//--------------------- SYMBOLS --------------------------

	.type		.nv.reservedSmem.offset0,@object
	.size		.nv.reservedSmem.offset0,0x4
	.type		__assertfail,@function
